	.target	sm_90a

	.elftype	@"ET_EXEC"


//--------------------- .note.nv.tkinfo           --------------------------
	.section	.note.nv.tkinfo,"",@"SHT_NOTE"
	.sectionflags	@"SHF_NOTE_NV_TKINFO"
	.tkinfo
        /*0018*/ 	.word	0x00000002
        /*0030*/ 	.string	""
        /*0030*/ 	.string	"ptxas"
        /*0030*/ 	.string	"Cuda compilation tools, release 13.0, V13.0.88"
        /*0030*/ 	.string	"Build cuda_13.0.r13.0/compiler.36424714_0"
        /*0030*/ 	.string	"-arch sm_90a -m 64 "



//--------------------- .note.nv.cuinfo           --------------------------
	.section	.note.nv.cuinfo,"",@"SHT_NOTE"
	.sectionflags	@"SHF_NOTE_NV_CUINFO"
        /*0018*/ 	.short	0x0002
        /*001a*/ 	.short	0x005a
        /*001c*/ 	.short	0x0082
	.zero		2


//--------------------- .nv.info                  --------------------------
	.section	.nv.info,"",@"SHT_CUDA_INFO"
	.align	4


	//----- nvinfo : EIATTR_REGCOUNT
	.align		4
        /*0000*/ 	.byte	0x04, 0x2f
        /*0002*/ 	.short	(.L_15 - .L_14)
	.align		4
.L_14:
        /*0004*/ 	.word	index@(_ZN7cutlass13device_kernelINS_4gemm6kernel13GemmUniversalIN4cute5tupleIJiiiiEEENS1_10collective13CollectiveMmaINS1_34MainloopSm90TmaGmmaWarpSpecializedILi5ENS5_IJNS4_1CILi2EEESB_NSA_ILi1EEEEEENS1_35KernelTmaWarpSpecializedCooperativeEEENS5_IJNSA_ILi256EEESG_NSA_ILi128EEEEEENS_6half_tENS5_IJlSC_lEEESJ_SK_NS4_8TiledMMAINS4_8MMA_AtomIJNS4_4SM904GMMA26MMA_64x256x16_F32F16F16_SSILNSO_5MajorE0ELSQ_0ELNSO_7ScaleInE1ELSR_1EEEEEENS4_6LayoutINS5_IJSB_SC_SC_EEENS5_IJSC_NSA_ILi0EEESW_EEEEENS5_IJNS4_10UnderscoreESZ_SZ_EEEEENS4_23SM90_TMA_LOAD_MULTICASTENS4_14ComposedLayoutINS4_7SwizzleILi3ELi4ELi3EEENS4_18smem_ptr_flag_bitsILi16EEENSU_INS5_IJNSA_ILi8EEENSA_ILi64EEEEEENS5_IJS19_SC_EEEEEEEvNS4_8identityES12_S1D_vS1E_EENS_8epilogue10collective6detail29Sm90TmaWarpSpecializedAdapterINS1H_15DefaultEpilogueISJ_SK_SK_NS1G_6thread17LinearCombinationISJ_Li1EffLNS1L_9ScaleType4KindE0ELNS_15FloatRoundStyleE2ESJ_EENS1_15EpilogueDefaultEEEEEvvEEEEvNT_6ParamsE)
        /*0008*/ 	.word	0x000000a8


	//----- nvinfo : EIATTR_FRAME_SIZE
	.align		4
.L_15:
        /*000c*/ 	.byte	0x04, 0x11
        /*000e*/ 	.short	(.L_17 - .L_16)
	.align		4
.L_16:
        /*0010*/ 	.word	index@(_ZN7cutlass13device_kernelINS_4gemm6kernel13GemmUniversalIN4cute5tupleIJiiiiEEENS1_10collective13CollectiveMmaINS1_34MainloopSm90TmaGmmaWarpSpecializedILi5ENS5_IJNS4_1CILi2EEESB_NSA_ILi1EEEEEENS1_35KernelTmaWarpSpecializedCooperativeEEENS5_IJNSA_ILi256EEESG_NSA_ILi128EEEEEENS_6half_tENS5_IJlSC_lEEESJ_SK_NS4_8TiledMMAINS4_8MMA_AtomIJNS4_4SM904GMMA26MMA_64x256x16_F32F16F16_SSILNSO_5MajorE0ELSQ_0ELNSO_7ScaleInE1ELSR_1EEEEEENS4_6LayoutINS5_IJSB_SC_SC_EEENS5_IJSC_NSA_ILi0EEESW_EEEEENS5_IJNS4_10UnderscoreESZ_SZ_EEEEENS4_23SM90_TMA_LOAD_MULTICASTENS4_14ComposedLayoutINS4_7SwizzleILi3ELi4ELi3EEENS4_18smem_ptr_flag_bitsILi16EEENSU_INS5_IJNSA_ILi8EEENSA_ILi64EEEEEENS5_IJS19_SC_EEEEEEEvNS4_8identityES12_S1D_vS1E_EENS_8epilogue10collective6detail29Sm90TmaWarpSpecializedAdapterINS1H_15DefaultEpilogueISJ_SK_SK_NS1G_6thread17LinearCombinationISJ_Li1EffLNS1L_9ScaleType4KindE0ELNS_15FloatRoundStyleE2ESJ_EENS1_15EpilogueDefaultEEEEEvvEEEEvNT_6ParamsE)
        /*0014*/ 	.word	0x00000cf8


	//----- nvinfo : EIATTR_MIN_STACK_SIZE
	.align		4
.L_17:
        /*0018*/ 	.byte	0x04, 0x12
        /*001a*/ 	.short	(.L_19 - .L_18)
	.align		4
.L_18:
        /*001c*/ 	.word	index@(_ZN7cutlass13device_kernelINS_4gemm6kernel13GemmUniversalIN4cute5tupleIJiiiiEEENS1_10collective13CollectiveMmaINS1_34MainloopSm90TmaGmmaWarpSpecializedILi5ENS5_IJNS4_1CILi2EEESB_NSA_ILi1EEEEEENS1_35KernelTmaWarpSpecializedCooperativeEEENS5_IJNSA_ILi256EEESG_NSA_ILi128EEEEEENS_6half_tENS5_IJlSC_lEEESJ_SK_NS4_8TiledMMAINS4_8MMA_AtomIJNS4_4SM904GMMA26MMA_64x256x16_F32F16F16_SSILNSO_5MajorE0ELSQ_0ELNSO_7ScaleInE1ELSR_1EEEEEENS4_6LayoutINS5_IJSB_SC_SC_EEENS5_IJSC_NSA_ILi0EEESW_EEEEENS5_IJNS4_10UnderscoreESZ_SZ_EEEEENS4_23SM90_TMA_LOAD_MULTICASTENS4_14ComposedLayoutINS4_7SwizzleILi3ELi4ELi3EEENS4_18smem_ptr_flag_bitsILi16EEENSU_INS5_IJNSA_ILi8EEENSA_ILi64EEEEEENS5_IJS19_SC_EEEEEEEvNS4_8identityES12_S1D_vS1E_EENS_8epilogue10collective6detail29Sm90TmaWarpSpecializedAdapterINS1H_15DefaultEpilogueISJ_SK_SK_NS1G_6thread17LinearCombinationISJ_Li1EffLNS1L_9ScaleType4KindE0ELNS_15FloatRoundStyleE2ESJ_EENS1_15EpilogueDefaultEEEEEvvEEEEvNT_6ParamsE)
        /*0020*/ 	.word	0x00000cf8
.L_19:


//--------------------- .nv.compat                --------------------------
	.section	.nv.compat,"",@"SHT_CUDA_COMPAT_INFO"
	.align	4
        /*0000*/ 	.byte	0x02, 0x09, 0x01, 0x00, 0x02, 0x02, 0x04, 0x00, 0x02, 0x05, 0x05, 0x00, 0x03, 0x07, 0x01, 0x01
        /*0010*/ 	.byte	0x02, 0x03, 0x01, 0x00, 0x02, 0x06, 0x01, 0x00, 0x04, 0x0b, 0x08, 0x00, 0x00, 0x00, 0x00, 0x00
        /*0020*/ 	.byte	0x00, 0x00, 0x00, 0x00


//--------------------- .nv.info._ZN7cutlass13device_kernelINS_4gemm6kernel13GemmUniversalIN4cute5tupleIJiiiiEEENS1_10collective13CollectiveMmaINS1_34MainloopSm90TmaGmmaWarpSpecializedILi5ENS5_IJNS4_1CILi2EEESB_NSA_ILi1EEEEEENS1_35KernelTmaWarpSpecializedCooperativeEEENS5_IJNSA_ILi256EEESG_NSA_ILi128EEEEEENS_6half_tENS5_IJlSC_lEEESJ_SK_NS4_8TiledMMAINS4_8MMA_AtomIJNS4_4SM904GMMA26MMA_64x256x16_F32F16F16_SSILNSO_5MajorE0ELSQ_0ELNSO_7ScaleInE1ELSR_1EEEEEENS4_6LayoutINS5_IJSB_SC_SC_EEENS5_IJSC_NSA_ILi0EEESW_EEEEENS5_IJNS4_10UnderscoreESZ_SZ_EEEEENS4_23SM90_TMA_LOAD_MULTICASTENS4_14ComposedLayoutINS4_7SwizzleILi3ELi4ELi3EEENS4_18smem_ptr_flag_bitsILi16EEENSU_INS5_IJNSA_ILi8EEENSA_ILi64EEEEEENS5_IJS19_SC_EEEEEEEvNS4_8identityES12_S1D_vS1E_EENS_8epilogue10collective6detail29Sm90TmaWarpSpecializedAdapterINS1H_15DefaultEpilogueISJ_SK_SK_NS1G_6thread17LinearCombinationISJ_Li1EffLNS1L_9ScaleType4KindE0ELNS_15FloatRoundStyleE2ESJ_EENS1_15EpilogueDefaultEEEEEvvEEEEvNT_6ParamsE --------------------------
	.section	.nv.info._ZN7cutlass13device_kernelINS_4gemm6kernel13GemmUniversalIN4cute5tupleIJiiiiEEENS1_10collective13CollectiveMmaINS1_34MainloopSm90TmaGmmaWarpSpecializedILi5ENS5_IJNS4_1CILi2EEESB_NSA_ILi1EEEEEENS1_35KernelTmaWarpSpecializedCooperativeEEENS5_IJNSA_ILi256EEESG_NSA_ILi128EEEEEENS_6half_tENS5_IJlSC_lEEESJ_SK_NS4_8TiledMMAINS4_8MMA_AtomIJNS4_4SM904GMMA26MMA_64x256x16_F32F16F16_SSILNSO_5MajorE0ELSQ_0ELNSO_7ScaleInE1ELSR_1EEEEEENS4_6LayoutINS5_IJSB_SC_SC_EEENS5_IJSC_NSA_ILi0EEESW_EEEEENS5_IJNS4_10UnderscoreESZ_SZ_EEEEENS4_23SM90_TMA_LOAD_MULTICASTENS4_14ComposedLayoutINS4_7SwizzleILi3ELi4ELi3EEENS4_18smem_ptr_flag_bitsILi16EEENSU_INS5_IJNSA_ILi8EEENSA_ILi64EEEEEENS5_IJS19_SC_EEEEEEEvNS4_8identityES12_S1D_vS1E_EENS_8epilogue10collective6detail29Sm90TmaWarpSpecializedAdapterINS1H_15DefaultEpilogueISJ_SK_SK_NS1G_6thread17LinearCombinationISJ_Li1EffLNS1L_9ScaleType4KindE0ELNS_15FloatRoundStyleE2ESJ_EENS1_15EpilogueDefaultEEEEEvvEEEEvNT_6ParamsE,"",@"SHT_CUDA_INFO"
	.sectionflags	@""
	.align	4


	//----- nvinfo : EIATTR_CUDA_API_VERSION
	.align		4
        /*0000*/ 	.byte	0x04, 0x37
        /*0002*/ 	.short	(.L_21 - .L_20)
.L_20:
        /*0004*/ 	.word	0x00000082


	//----- nvinfo : EIATTR_KPARAM_INFO
	.align		4
.L_21:
        /*0008*/ 	.byte	0x04, 0x17
        /*000a*/ 	.short	(.L_23 - .L_22)
.L_22:
        /*000c*/ 	.word	0x00000000
        /*0010*/ 	.short	0x0000
        /*0012*/ 	.short	0x0070
        /*0014*/ 	.byte	0x00, 0xf0, 0x01, 0x10


	//----- nvinfo : EIATTR_SPARSE_MMA_MASK
	.align		4
.L_23:
        /*0018*/ 	.byte	0x03, 0x50
        /*001a*/ 	.short	0x0000


	//----- nvinfo : EIATTR_MAXREG_COUNT
	.align		4
        /*001c*/ 	.byte	0x03, 0x1b
        /*001e*/ 	.short	0x00a8


	//----- nvinfo : EIATTR_NUM_BARRIERS
	.align		4
        /*0020*/ 	.byte	0x02, 0x4c
        /*0022*/ 	.byte	0x01
	.zero		1


	//----- nvinfo : EIATTR_EXTERNS
	.align		4
        /*0024*/ 	.byte	0x04, 0x0f
        /*0026*/ 	.short	(.L_25 - .L_24)


	//   ....[0]....
	.align		4
.L_24:
        /*0028*/ 	.word	index@(__assertfail)


	//----- nvinfo : EIATTR_ANNOTATIONS
	.align		4
.L_25:
        /*002c*/ 	.byte	0x04, 0x55
        /*002e*/ 	.short	(.L_27 - .L_26)


	//   ....[0]....
.L_26:
        /*0030*/ 	.word	0x00000001
        /*0034*/ 	.byte	0x20, 0x0a, 0x00, 0x00, 0x01, 0x00, 0x00, 0x00, 0x30, 0x0a, 0x00, 0x00, 0x01, 0x00, 0x00, 0x00
        /* <DEDUP_REMOVED lines=1385> */
        /*56d4*/ 	.byte	0x70, 0x32, 0x02, 0x00, 0x01, 0x00, 0x00, 0x00, 0x90, 0x32, 0x02, 0x00


	//----- nvinfo : EIATTR_MERCURY_ISA_VERSION
	.align		4
.L_27:
        /*56e0*/ 	.byte	0x03, 0x5f
        /*56e2*/ 	.short	0x0101


	//----- nvinfo : EIATTR_INT_WARP_WIDE_INSTR_OFFSETS
	.align		4
        /*56e4*/ 	.byte	0x04, 0x31
        /*56e6*/ 	.short	(.L_29 - .L_28)


	//   ....[0]....
.L_28:
        /*56e8*/ 	.word	0x000005a0


	//   ....[1]....
        /*56ec*/ 	.word	0x000005c0


	//   ....[2]....
        /*56f0*/ 	.word	0x00000720


	//----- nvinfo : EIATTR_COOP_GROUP_MASK_REGIDS
	.align		4
.L_29:
        /*56f4*/ 	.byte	0x04, 0x29
        /*56f6*/ 	.short	(.L_31 - .L_30)


	//   ....[0]....
.L_30:
        /*56f8*/ 	.word	0xffffffff


	//   ....[1]....
        /*56fc*/ 	.word	0xffffffff


	//   ....[2]....
        /*5700*/ 	.word	0xffffffff


	//   ....[3]....
        /*5704*/ 	.word	0xffffffff


	//   ....[4]....
        /*5708*/ 	.word	0xffffffff


	//   ....[5]....
        /*570c*/ 	.word	0xffffffff


	//----- nvinfo : EIATTR_COOP_GROUP_INSTR_OFFSETS
	.align		4
.L_31:
        /*5710*/ 	.byte	0x04, 0x28
        /*5712*/ 	.short	(.L_33 - .L_32)


	//   ....[0]....
.L_32:
        /*5714*/ 	.word	0x00000070


	//   ....[1]....
        /*5718*/ 	.word	0x00000080


	//   ....[2]....
        /*571c*/ 	.word	0x000001a0


	//   ....[3]....
        /*5720*/ 	.word	0x000003f0


	//   ....[4]....
        /*5724*/ 	.word	0x00000860


	//   ....[5]....
        /*5728*/ 	.word	0x00001430


	//----- nvinfo : EIATTR_REG_RECONFIG
	.align		4
.L_33:
        /*572c*/ 	.byte	0x01, 0x54
	.zero		2


	//----- nvinfo : EIATTR_SYSCALL_OFFSETS
	.align		4
        /*5730*/ 	.byte	0x04, 0x46
        /*5732*/ 	.short	(.L_35 - .L_34)


	//   ....[0]....
.L_34:
        /*5734*/ 	.word	0x000015e0


	//----- nvinfo : EIATTR_MBARRIER_INSTR_OFFSETS
	.align		4
.L_35:
        /*5738*/ 	.byte	0x04, 0x39
        /*573a*/ 	.short	(.L_37 - .L_36)


	//   ....[0]....
.L_36:
        /*573c*/ 	.word	0x00000320
        /*5740*/ 	.word	0x000000ff
        /*5744*/ 	.word	0x00000000
        /*5748*/ 	.short	0x0100
        /*574a*/ 	.byte	0x08
	.zero		1


	//   ....[1]....
        /*574c*/ 	.word	0x00000330
        /*5750*/ 	.word	0x000000ff
        /*5754*/ 	.word	0x00000028
        /*5758*/ 	.short	0x0100
        /*575a*/ 	.byte	0x08
	.zero		1


	//   ....[2]....
        /*575c*/ 	.word	0x00000340
        /*5760*/ 	.word	0x000000ff
        /*5764*/ 	.word	0x00000008
        /*5768*/ 	.short	0x0100
        /*576a*/ 	.byte	0x08
	.zero		1


	//   ....[3]....
        /*576c*/ 	.word	0x00000350
        /*5770*/ 	.word	0x000000ff
        /*5774*/ 	.word	0x00000030
        /*5778*/ 	.short	0x0100
        /*577a*/ 	.byte	0x08
	.zero		1


	//   ....[4]....
        /*577c*/ 	.word	0x00000360
        /*5780*/ 	.word	0x000000ff
        /*5784*/ 	.word	0x00000010
        /*5788*/ 	.short	0x0100
        /*578a*/ 	.byte	0x08
	.zero		1


	//   ....[5]....
        /*578c*/ 	.word	0x00000370
        /*5790*/ 	.word	0x000000ff
        /*5794*/ 	.word	0x00000038
        /*5798*/ 	.short	0x0100
        /*579a*/ 	.byte	0x08
	.zero		1


	//   ....[6]....
        /*579c*/ 	.word	0x00000380
        /*57a0*/ 	.word	0x000000ff
        /*57a4*/ 	.word	0x00000018
        /*57a8*/ 	.short	0x0100
        /*57aa*/ 	.byte	0x08
	.zero		1


	//   ....[7]....
        /*57ac*/ 	.word	0x00000390
        /*57b0*/ 	.word	0x000000ff
        /*57b4*/ 	.word	0x00000040
        /*57b8*/ 	.short	0x0100
        /*57ba*/ 	.byte	0x08
	.zero		1


	//   ....[8]....
        /*57bc*/ 	.word	0x000003a0
        /*57c0*/ 	.word	0x000000ff
        /*57c4*/ 	.word	0x00000020
        /*57c8*/ 	.short	0x0100
        /*57ca*/ 	.byte	0x08
	.zero		1


	//   ....[9]....
        /*57cc*/ 	.word	0x000003b0
        /*57d0*/ 	.word	0x000000ff
        /*57d4*/ 	.word	0x00000048
        /*57d8*/ 	.short	0x0100
        /*57da*/ 	.byte	0x08
	.zero		1


	//   ....[10]....
        /*57dc*/ 	.word	0x00000790
        /*57e0*/ 	.word	0x000000ff
        /*57e4*/ 	.word	0x00000060
        /*57e8*/ 	.short	0x0100
        /*57ea*/ 	.byte	0x06
	.zero		1


	//   ....[11]....
        /*57ec*/ 	.word	0x000007c0
        /*57f0*/ 	.word	0x000000ff
        /*57f4*/ 	.word	0x00000068
        /*57f8*/ 	.short	0x0100
        /*57fa*/ 	.byte	0x06
	.zero		1


	//   ....[12]....
        /*57fc*/ 	.word	0x000016c0
        /*5800*/ 	.word	0x00000004
        /*5804*/ 	.word	0x00000000
        /*5808*/ 	.short	0x010a
        /*580a*/ 	.byte	0x3f
	.zero		1


	//   ....[13]....
        /*580c*/ 	.word	0x00001700
        /*5810*/ 	.word	0x00000004
        /*5814*/ 	.word	0x00000000
        /*5818*/ 	.short	0x010a
        /*581a*/ 	.byte	0x3f
	.zero		1


	//   ....[14]....
        /*581c*/ 	.word	0x00008d40
        /*5820*/ 	.word	0x00000003
        /*5824*/ 	.word	0x00000000
        /*5828*/ 	.short	0x010a
        /*582a*/ 	.byte	0x3f
	.zero		1


	//   ....[15]....
        /*582c*/ 	.word	0x00008d80
        /*5830*/ 	.word	0x00000003
        /*5834*/ 	.word	0x00000000
        /*5838*/ 	.short	0x010a
        /*583a*/ 	.byte	0x3f
	.zero		1


	//   ....[16]....
        /*583c*/ 	.word	0x00010e40
        /*5840*/ 	.word	0x00000003
        /*5844*/ 	.word	0x00000000
        /*5848*/ 	.short	0x0101
        /*584a*/ 	.byte	0x3f
	.zero		1


	//   ....[17]....
        /*584c*/ 	.word	0x00011070
        /*5850*/ 	.word	0x00000000
        /*5854*/ 	.word	0x00000000
        /*5858*/ 	.short	0x0101
        /*585a*/ 	.byte	0x3f
	.zero		1


	//   ....[18]....
        /*585c*/ 	.word	0x00022d30
        /*5860*/ 	.word	0x0000000c
        /*5864*/ 	.word	0x00000028
        /*5868*/ 	.short	0x010a
        /*586a*/ 	.byte	0x3f
	.zero		1


	//   ....[19]....
        /*586c*/ 	.word	0x00023190
        /*5870*/ 	.word	0x00000002
        /*5874*/ 	.word	0x00000068
        /*5878*/ 	.short	0x0101
        /*587a*/ 	.byte	0x3f
	.zero		1


	//   ....[20]....
        /*587c*/ 	.word	0x00023990
        /*5880*/ 	.word	0x00000004
        /*5884*/ 	.word	0x00000000
        /*5888*/ 	.short	0x010a
        /*588a*/ 	.byte	0x3f
	.zero		1


	//   ....[21]....
        /*588c*/ 	.word	0x00023a20
        /*5890*/ 	.word	0x00000003
        /*5894*/ 	.word	0x00000000
        /*5898*/ 	.short	0x010a
        /*589a*/ 	.byte	0x3f
	.zero		1


	//   ....[22]....
        /*589c*/ 	.word	0x00023ab0
        /*58a0*/ 	.word	0x00000003
        /*58a4*/ 	.word	0x00000000
        /*58a8*/ 	.short	0x010a
        /*58aa*/ 	.byte	0x3f
	.zero		1


	//   ....[23]....
        /*58ac*/ 	.word	0x00023b40
        /*58b0*/ 	.word	0x00000003
        /*58b4*/ 	.word	0x00000000
        /*58b8*/ 	.short	0x010a
        /*58ba*/ 	.byte	0x3f
	.zero		1


	//   ....[24]....
        /*58bc*/ 	.word	0x00023bd0
        /*58c0*/ 	.word	0x00000003
        /*58c4*/ 	.word	0x00000000
        /*58c8*/ 	.short	0x010a
        /*58ca*/ 	.byte	0x3f
	.zero		1


	//   ....[25]....
        /*58cc*/ 	.word	0x00023c30
        /*58d0*/ 	.word	0x00000004
        /*58d4*/ 	.word	0x00000000
        /*58d8*/ 	.short	0x010a
        /*58da*/ 	.byte	0x3f
	.zero		1


	//   ....[26]....
        /*58dc*/ 	.word	0x00023c80
        /*58e0*/ 	.word	0x00000003
        /*58e4*/ 	.word	0x00000000
        /*58e8*/ 	.short	0x010a
        /*58ea*/ 	.byte	0x3f
	.zero		1


	//   ....[27]....
        /*58ec*/ 	.word	0x00023d50
        /*58f0*/ 	.word	0x0000000c
        /*58f4*/ 	.word	0x00000028
        /*58f8*/ 	.short	0x010a
        /*58fa*/ 	.byte	0x3f
	.zero		1


	//   ....[28]....
        /*58fc*/ 	.word	0x00023e20
        /*5900*/ 	.word	0x00000004
        /*5904*/ 	.word	0x00000000
        /*5908*/ 	.short	0x010a
        /*590a*/ 	.byte	0x3f
	.zero		1


	//   ....[29]....
        /*590c*/ 	.word	0x00023e70
        /*5910*/ 	.word	0x00000003
        /*5914*/ 	.word	0x00000000
        /*5918*/ 	.short	0x010a
        /*591a*/ 	.byte	0x3f
	.zero		1


	//   ....[30]....
        /*591c*/ 	.word	0x00023ec0
        /*5920*/ 	.word	0x00000003
        /*5924*/ 	.word	0x00000000
        /*5928*/ 	.short	0x010a
        /*592a*/ 	.byte	0x3f
	.zero		1


	//   ....[31]....
        /*592c*/ 	.word	0x00023f10
        /*5930*/ 	.word	0x00000003
        /*5934*/ 	.word	0x00000000
        /*5938*/ 	.short	0x010a
        /*593a*/ 	.byte	0x3f
	.zero		1


	//----- nvinfo : EIATTR_NUM_MBARRIERS
	.align		4
.L_37:
        /*593c*/ 	.byte	0x03, 0x38
        /*593e*/ 	.short	0x000c


	//----- nvinfo : EIATTR_EXIT_INSTR_OFFSETS
	.align		4
        /*5940*/ 	.byte	0x04, 0x1c
        /*5942*/ 	.short	(.L_39 - .L_38)


	//   ....[0]....
.L_38:
        /*5944*/ 	.word	0x00000ac0


	//   ....[1]....
        /*5948*/ 	.word	0x00001350


	//   ....[2]....
        /*594c*/ 	.word	0x000222c0


	//   ....[3]....
        /*5950*/ 	.word	0x000228e0


	//   ....[4]....
        /*5954*/ 	.word	0x00023c20


	//----- nvinfo : EIATTR_MAX_THREADS
	.align		4
.L_39:
        /*5958*/ 	.byte	0x04, 0x05
        /*595a*/ 	.short	(.L_41 - .L_40)
.L_40:
        /*595c*/ 	.word	0x00000180
        /*5960*/ 	.word	0x00000001
        /*5964*/ 	.word	0x00000001


	//----- nvinfo : EIATTR_CRS_STACK_SIZE
	.align		4
.L_41:
        /*5968*/ 	.byte	0x04, 0x1e
        /*596a*/ 	.short	(.L_43 - .L_42)
.L_42:
        /*596c*/ 	.word	0x00000000


	//----- nvinfo : EIATTR_CBANK_PARAM_SIZE
	.align		4
.L_43:
        /*5970*/ 	.byte	0x03, 0x19
        /*5972*/ 	.short	0x0470


	//----- nvinfo : EIATTR_PARAM_CBANK
	.align		4
        /*5974*/ 	.byte	0x04, 0x0a
        /*5976*/ 	.short	(.L_45 - .L_44)
	.align		4
.L_44:
        /*5978*/ 	.word	index@(.nv.constant0._ZN7cutlass13device_kernelINS_4gemm6kernel13GemmUniversalIN4cute5tupleIJiiiiEEENS1_10collective13CollectiveMmaINS1_34MainloopSm90TmaGmmaWarpSpecializedILi5ENS5_IJNS4_1CILi2EEESB_NSA_ILi1EEEEEENS1_35KernelTmaWarpSpecializedCooperativeEEENS5_IJNSA_ILi256EEESG_NSA_ILi128EEEEEENS_6half_tENS5_IJlSC_lEEESJ_SK_NS4_8TiledMMAINS4_8MMA_AtomIJNS4_4SM904GMMA26MMA_64x256x16_F32F16F16_SSILNSO_5MajorE0ELSQ_0ELNSO_7ScaleInE1ELSR_1EEEEEENS4_6LayoutINS5_IJSB_SC_SC_EEENS5_IJSC_NSA_ILi0EEESW_EEEEENS5_IJNS4_10UnderscoreESZ_SZ_EEEEENS4_23SM90_TMA_LOAD_MULTICASTENS4_14ComposedLayoutINS4_7SwizzleILi3ELi4ELi3EEENS4_18smem_ptr_flag_bitsILi16EEENSU_INS5_IJNSA_ILi8EEENSA_ILi64EEEEEENS5_IJS19_SC_EEEEEEEvNS4_8identityES12_S1D_vS1E_EENS_8epilogue10collective6detail29Sm90TmaWarpSpecializedAdapterINS1H_15DefaultEpilogueISJ_SK_SK_NS1G_6thread17LinearCombinationISJ_Li1EffLNS1L_9ScaleType4KindE0ELNS_15FloatRoundStyleE2ESJ_EENS1_15EpilogueDefaultEEEEEvvEEEEvNT_6ParamsE)
        /*597c*/ 	.short	0x0210
        /*597e*/ 	.short	0x0470


	//----- nvinfo : EIATTR_SW_WAR
	.align		4
.L_45:
        /*5980*/ 	.byte	0x04, 0x36
        /*5982*/ 	.short	(.L_47 - .L_46)
.L_46:
        /*5984*/ 	.word	0x00000008
.L_47:


//--------------------- .nv.callgraph             --------------------------
	.section	.nv.callgraph,"",@"SHT_CUDA_CALLGRAPH"
	.align	4
	.sectionentsize	8
	.align		4
        /*0000*/ 	.word	0x00000000
	.align		4
        /*0004*/ 	.word	0xffffffff
	.align		4
        /*0008*/ 	.word	index@(_ZN7cutlass13device_kernelINS_4gemm6kernel13GemmUniversalIN4cute5tupleIJiiiiEEENS1_10collective13CollectiveMmaINS1_34MainloopSm90TmaGmmaWarpSpecializedILi5ENS5_IJNS4_1CILi2EEESB_NSA_ILi1EEEEEENS1_35KernelTmaWarpSpecializedCooperativeEEENS5_IJNSA_ILi256EEESG_NSA_ILi128EEEEEENS_6half_tENS5_IJlSC_lEEESJ_SK_NS4_8TiledMMAINS4_8MMA_AtomIJNS4_4SM904GMMA26MMA_64x256x16_F32F16F16_SSILNSO_5MajorE0ELSQ_0ELNSO_7ScaleInE1ELSR_1EEEEEENS4_6LayoutINS5_IJSB_SC_SC_EEENS5_IJSC_NSA_ILi0EEESW_EEEEENS5_IJNS4_10UnderscoreESZ_SZ_EEEEENS4_23SM90_TMA_LOAD_MULTICASTENS4_14ComposedLayoutINS4_7SwizzleILi3ELi4ELi3EEENS4_18smem_ptr_flag_bitsILi16EEENSU_INS5_IJNSA_ILi8EEENSA_ILi64EEEEEENS5_IJS19_SC_EEEEEEEvNS4_8identityES12_S1D_vS1E_EENS_8epilogue10collective6detail29Sm90TmaWarpSpecializedAdapterINS1H_15DefaultEpilogueISJ_SK_SK_NS1G_6thread17LinearCombinationISJ_Li1EffLNS1L_9ScaleType4KindE0ELNS_15FloatRoundStyleE2ESJ_EENS1_15EpilogueDefaultEEEEEvvEEEEvNT_6ParamsE)
	.align		4
        /*000c*/ 	.word	index@(__assertfail)
	.align		4
        /*0010*/ 	.word	0x00000000
	.align		4
        /*0014*/ 	.word	0xfffffffe
	.align		4
        /*0018*/ 	.word	0x00000000
	.align		4
        /*001c*/ 	.word	0xfffffffd
	.align		4
        /*0020*/ 	.word	0x00000000
	.align		4
        /*0024*/ 	.word	0xfffffffc


//--------------------- .nv.constant4             --------------------------
	.section	.nv.constant4,"a",@progbits
	.align	8
	.align		8
.nv.constant4:
        /*0000*/ 	.dword	__assertfail
	.align		8
        /*0008*/ 	.dword	__unnamed_1
	.align		8
        /*0010*/ 	.dword	_ZN39_INTERNAL_f689c1a7_4_k_cu_a09cd57c_40184cuda3std3__45__cpo5beginE
	.align		8
        /*0018*/ 	.dword	_ZN39_INTERNAL_f689c1a7_4_k_cu_a09cd57c_40184cuda3std3__45__cpo3endE
	.align		8
        /*0020*/ 	.dword	_ZN39_INTERNAL_f689c1a7_4_k_cu_a09cd57c_40184cuda3std3__45__cpo6cbeginE
	.align		8
        /*0028*/ 	.dword	_ZN39_INTERNAL_f689c1a7_4_k_cu_a09cd57c_40184cuda3std3__45__cpo4cendE
	.align		8
        /*0030*/ 	.dword	_ZN39_INTERNAL_f689c1a7_4_k_cu_a09cd57c_40184cuda3std3__441_GLOBAL__N__f689c1a7_4_k_cu_a09cd57c_40186ignoreE
	.align		8
        /*0038*/ 	.dword	_ZN39_INTERNAL_f689c1a7_4_k_cu_a09cd57c_40184cuda3std3__419piecewise_constructE
	.align		8
        /*0040*/ 	.dword	_ZN39_INTERNAL_f689c1a7_4_k_cu_a09cd57c_40184cuda3std3__48in_placeE
	.align		8
        /*0048*/ 	.dword	_ZN39_INTERNAL_f689c1a7_4_k_cu_a09cd57c_40184cuda3std6ranges3__45__cpo4swapE
	.align		8
        /*0050*/ 	.dword	_ZN39_INTERNAL_f689c1a7_4_k_cu_a09cd57c_40184cuda3std6ranges3__45__cpo9iter_moveE
	.align		8
        /*0058*/ 	.dword	_ZN39_INTERNAL_f689c1a7_4_k_cu_a09cd57c_40184cute7productE
	.align		8
        /*0060*/ 	.dword	_ZN39_INTERNAL_f689c1a7_4_k_cu_a09cd57c_40184cute1_E
	.align		8
        /*0068*/ 	.dword	$str$22
	.align		8
        /*0070*/ 	.dword	$str$23


//--------------------- .text._ZN7cutlass13device_kernelINS_4gemm6kernel13GemmUniversalIN4cute5tupleIJiiiiEEENS1_10collective13CollectiveMmaINS1_34MainloopSm90TmaGmmaWarpSpecializedILi5ENS5_IJNS4_1CILi2EEESB_NSA_ILi1EEEEEENS1_35KernelTmaWarpSpecializedCooperativeEEENS5_IJNSA_ILi256EEESG_NSA_ILi128EEEEEENS_6half_tENS5_IJlSC_lEEESJ_SK_NS4_8TiledMMAINS4_8MMA_AtomIJNS4_4SM904GMMA26MMA_64x256x16_F32F16F16_SSILNSO_5MajorE0ELSQ_0ELNSO_7ScaleInE1ELSR_1EEEEEENS4_6LayoutINS5_IJSB_SC_SC_EEENS5_IJSC_NSA_ILi0EEESW_EEEEENS5_IJNS4_10UnderscoreESZ_SZ_EEEEENS4_23SM90_TMA_LOAD_MULTICASTENS4_14ComposedLayoutINS4_7SwizzleILi3ELi4ELi3EEENS4_18smem_ptr_flag_bitsILi16EEENSU_INS5_IJNSA_ILi8EEENSA_ILi64EEEEEENS5_IJS19_SC_EEEEEEEvNS4_8identityES12_S1D_vS1E_EENS_8epilogue10collective6detail29Sm90TmaWarpSpecializedAdapterINS1H_15DefaultEpilogueISJ_SK_SK_NS1G_6thread17LinearCombinationISJ_Li1EffLNS1L_9ScaleType4KindE0ELNS_15FloatRoundStyleE2ESJ_EENS1_15EpilogueDefaultEEEEEvvEEEEvNT_6ParamsE --------------------------
	.section	.text._ZN7cutlass13device_kernelINS_4gemm6kernel13GemmUniversalIN4cute5tupleIJiiiiEEENS1_10collective13CollectiveMmaINS1_34MainloopSm90TmaGmmaWarpSpecializedILi5ENS5_IJNS4_1CILi2EEESB_NSA_ILi1EEEEEENS1_35KernelTmaWarpSpecializedCooperativeEEENS5_IJNSA_ILi256EEESG_NSA_ILi128EEEEEENS_6half_tENS5_IJlSC_lEEESJ_SK_NS4_8TiledMMAINS4_8MMA_AtomIJNS4_4SM904GMMA26MMA_64x256x16_F32F16F16_SSILNSO_5MajorE0ELSQ_0ELNSO_7ScaleInE1ELSR_1EEEEEENS4_6LayoutINS5_IJSB_SC_SC_EEENS5_IJSC_NSA_ILi0EEESW_EEEEENS5_IJNS4_10UnderscoreESZ_SZ_EEEEENS4_23SM90_TMA_LOAD_MULTICASTENS4_14ComposedLayoutINS4_7SwizzleILi3ELi4ELi3EEENS4_18smem_ptr_flag_bitsILi16EEENSU_INS5_IJNSA_ILi8EEENSA_ILi64EEEEEENS5_IJS19_SC_EEEEEEEvNS4_8identityES12_S1D_vS1E_EENS_8epilogue10collective6detail29Sm90TmaWarpSpecializedAdapterINS1H_15DefaultEpilogueISJ_SK_SK_NS1G_6thread17LinearCombinationISJ_Li1EffLNS1L_9ScaleType4KindE0ELNS_15FloatRoundStyleE2ESJ_EENS1_15EpilogueDefaultEEEEEvvEEEEvNT_6ParamsE,"ax",@progbits
	.align	128
.text._ZN7cutlass13device_kernelINS_4gemm6kernel13GemmUniversalIN4cute5tupleIJiiiiEEENS1_10collective13CollectiveMmaINS1_34MainloopSm90TmaGmmaWarpSpecializedILi5ENS5_IJNS4_1CILi2EEESB_NSA_ILi1EEEEEENS1_35KernelTmaWarpSpecializedCooperativeEEENS5_IJNSA_ILi256EEESG_NSA_ILi128EEEEEENS_6half_tENS5_IJlSC_lEEESJ_SK_NS4_8TiledMMAINS4_8MMA_AtomIJNS4_4SM904GMMA26MMA_64x256x16_F32F16F16_SSILNSO_5MajorE0ELSQ_0ELNSO_7ScaleInE1ELSR_1EEEEEENS4_6LayoutINS5_IJSB_SC_SC_EEENS5_IJSC_NSA_ILi0EEESW_EEEEENS5_IJNS4_10UnderscoreESZ_SZ_EEEEENS4_23SM90_TMA_LOAD_MULTICASTENS4_14ComposedLayoutINS4_7SwizzleILi3ELi4ELi3EEENS4_18smem_ptr_flag_bitsILi16EEENSU_INS5_IJNSA_ILi8EEENSA_ILi64EEEEEENS5_IJS19_SC_EEEEEEEvNS4_8identityES12_S1D_vS1E_EENS_8epilogue10collective6detail29Sm90TmaWarpSpecializedAdapterINS1H_15DefaultEpilogueISJ_SK_SK_NS1G_6thread17LinearCombinationISJ_Li1EffLNS1L_9ScaleType4KindE0ELNS_15FloatRoundStyleE2ESJ_EENS1_15EpilogueDefaultEEEEEvvEEEEvNT_6ParamsE:
        .type           _ZN7cutlass13device_kernelINS_4gemm6kernel13GemmUniversalIN4cute5tupleIJiiiiEEENS1_10collective13CollectiveMmaINS1_34MainloopSm90TmaGmmaWarpSpecializedILi5ENS5_IJNS4_1CILi2EEESB_NSA_ILi1EEEEEENS1_35KernelTmaWarpSpecializedCooperativeEEENS5_IJNSA_ILi256EEESG_NSA_ILi128EEEEEENS_6half_tENS5_IJlSC_lEEESJ_SK_NS4_8TiledMMAINS4_8MMA_AtomIJNS4_4SM904GMMA26MMA_64x256x16_F32F16F16_SSILNSO_5MajorE0ELSQ_0ELNSO_7ScaleInE1ELSR_1EEEEEENS4_6LayoutINS5_IJSB_SC_SC_EEENS5_IJSC_NSA_ILi0EEESW_EEEEENS5_IJNS4_10UnderscoreESZ_SZ_EEEEENS4_23SM90_TMA_LOAD_MULTICASTENS4_14ComposedLayoutINS4_7SwizzleILi3ELi4ELi3EEENS4_18smem_ptr_flag_bitsILi16EEENSU_INS5_IJNSA_ILi8EEENSA_ILi64EEEEEENS5_IJS19_SC_EEEEEEEvNS4_8identityES12_S1D_vS1E_EENS_8epilogue10collective6detail29Sm90TmaWarpSpecializedAdapterINS1H_15DefaultEpilogueISJ_SK_SK_NS1G_6thread17LinearCombinationISJ_Li1EffLNS1L_9ScaleType4KindE0ELNS_15FloatRoundStyleE2ESJ_EENS1_15EpilogueDefaultEEEEEvvEEEEvNT_6ParamsE,@function
        .size           _ZN7cutlass13device_kernelINS_4gemm6kernel13GemmUniversalIN4cute5tupleIJiiiiEEENS1_10collective13CollectiveMmaINS1_34MainloopSm90TmaGmmaWarpSpecializedILi5ENS5_IJNS4_1CILi2EEESB_NSA_ILi1EEEEEENS1_35KernelTmaWarpSpecializedCooperativeEEENS5_IJNSA_ILi256EEESG_NSA_ILi128EEEEEENS_6half_tENS5_IJlSC_lEEESJ_SK_NS4_8TiledMMAINS4_8MMA_AtomIJNS4_4SM904GMMA26MMA_64x256x16_F32F16F16_SSILNSO_5MajorE0ELSQ_0ELNSO_7ScaleInE1ELSR_1EEEEEENS4_6LayoutINS5_IJSB_SC_SC_EEENS5_IJSC_NSA_ILi0EEESW_EEEEENS5_IJNS4_10UnderscoreESZ_SZ_EEEEENS4_23SM90_TMA_LOAD_MULTICASTENS4_14ComposedLayoutINS4_7SwizzleILi3ELi4ELi3EEENS4_18smem_ptr_flag_bitsILi16EEENSU_INS5_IJNSA_ILi8EEENSA_ILi64EEEEEENS5_IJS19_SC_EEEEEEEvNS4_8identityES12_S1D_vS1E_EENS_8epilogue10collective6detail29Sm90TmaWarpSpecializedAdapterINS1H_15DefaultEpilogueISJ_SK_SK_NS1G_6thread17LinearCombinationISJ_Li1EffLNS1L_9ScaleType4KindE0ELNS_15FloatRoundStyleE2ESJ_EENS1_15EpilogueDefaultEEEEEvvEEEEvNT_6ParamsE,(.L_x_583 - _ZN7cutlass13device_kernelINS_4gemm6kernel13GemmUniversalIN4cute5tupleIJiiiiEEENS1_10collective13CollectiveMmaINS1_34MainloopSm90TmaGmmaWarpSpecializedILi5ENS5_IJNS4_1CILi2EEESB_NSA_ILi1EEEEEENS1_35KernelTmaWarpSpecializedCooperativeEEENS5_IJNSA_ILi256EEESG_NSA_ILi128EEEEEENS_6half_tENS5_IJlSC_lEEESJ_SK_NS4_8TiledMMAINS4_8MMA_AtomIJNS4_4SM904GMMA26MMA_64x256x16_F32F16F16_SSILNSO_5MajorE0ELSQ_0ELNSO_7ScaleInE1ELSR_1EEEEEENS4_6LayoutINS5_IJSB_SC_SC_EEENS5_IJSC_NSA_ILi0EEESW_EEEEENS5_IJNS4_10UnderscoreESZ_SZ_EEEEENS4_23SM90_TMA_LOAD_MULTICASTENS4_14ComposedLayoutINS4_7SwizzleILi3ELi4ELi3EEENS4_18smem_ptr_flag_bitsILi16EEENSU_INS5_IJNSA_ILi8EEENSA_ILi64EEEEEENS5_IJS19_SC_EEEEEEEvNS4_8identityES12_S1D_vS1E_EENS_8epilogue10collective6detail29Sm90TmaWarpSpecializedAdapterINS1H_15DefaultEpilogueISJ_SK_SK_NS1G_6thread17LinearCombinationISJ_Li1EffLNS1L_9ScaleType4KindE0ELNS_15FloatRoundStyleE2ESJ_EENS1_15EpilogueDefaultEEEEEvvEEEEvNT_6ParamsE)
        .other          _ZN7cutlass13device_kernelINS_4gemm6kernel13GemmUniversalIN4cute5tupleIJiiiiEEENS1_10collective13CollectiveMmaINS1_34MainloopSm90TmaGmmaWarpSpecializedILi5ENS5_IJNS4_1CILi2EEESB_NSA_ILi1EEEEEENS1_35KernelTmaWarpSpecializedCooperativeEEENS5_IJNSA_ILi256EEESG_NSA_ILi128EEEEEENS_6half_tENS5_IJlSC_lEEESJ_SK_NS4_8TiledMMAINS4_8MMA_AtomIJNS4_4SM904GMMA26MMA_64x256x16_F32F16F16_SSILNSO_5MajorE0ELSQ_0ELNSO_7ScaleInE1ELSR_1EEEEEENS4_6LayoutINS5_IJSB_SC_SC_EEENS5_IJSC_NSA_ILi0EEESW_EEEEENS5_IJNS4_10UnderscoreESZ_SZ_EEEEENS4_23SM90_TMA_LOAD_MULTICASTENS4_14ComposedLayoutINS4_7SwizzleILi3ELi4ELi3EEENS4_18smem_ptr_flag_bitsILi16EEENSU_INS5_IJNSA_ILi8EEENSA_ILi64EEEEEENS5_IJS19_SC_EEEEEEEvNS4_8identityES12_S1D_vS1E_EENS_8epilogue10collective6detail29Sm90TmaWarpSpecializedAdapterINS1H_15DefaultEpilogueISJ_SK_SK_NS1G_6thread17LinearCombinationISJ_Li1EffLNS1L_9ScaleType4KindE0ELNS_15FloatRoundStyleE2ESJ_EENS1_15EpilogueDefaultEEEEEvvEEEEvNT_6ParamsE,@"STO_CUDA_ENTRY STV_DEFAULT"
_ZN7cutlass13device_kernelINS_4gemm6kernel13GemmUniversalIN4cute5tupleIJiiiiEEENS1_10collective13CollectiveMmaINS1_34MainloopSm90TmaGmmaWarpSpecializedILi5ENS5_IJNS4_1CILi2EEESB_NSA_ILi1EEEEEENS1_35KernelTmaWarpSpecializedCooperativeEEENS5_IJNSA_ILi256EEESG_NSA_ILi128EEEEEENS_6half_tENS5_IJlSC_lEEESJ_SK_NS4_8TiledMMAINS4_8MMA_AtomIJNS4_4SM904GMMA26MMA_64x256x16_F32F16F16_SSILNSO_5MajorE0ELSQ_0ELNSO_7ScaleInE1ELSR_1EEEEEENS4_6LayoutINS5_IJSB_SC_SC_EEENS5_IJSC_NSA_ILi0EEESW_EEEEENS5_IJNS4_10UnderscoreESZ_SZ_EEEEENS4_23SM90_TMA_LOAD_MULTICASTENS4_14ComposedLayoutINS4_7SwizzleILi3ELi4ELi3EEENS4_18smem_ptr_flag_bitsILi16EEENSU_INS5_IJNSA_ILi8EEENSA_ILi64EEEEEENS5_IJS19_SC_EEEEEEEvNS4_8identityES12_S1D_vS1E_EENS_8epilogue10collective6detail29Sm90TmaWarpSpecializedAdapterINS1H_15DefaultEpilogueISJ_SK_SK_NS1G_6thread17LinearCombinationISJ_Li1EffLNS1L_9ScaleType4KindE0ELNS_15FloatRoundStyleE2ESJ_EENS1_15EpilogueDefaultEEEEEvvEEEEvNT_6ParamsE:
[----:B------:R-:W0:Y:S02]  /*0000*/  LDC R1, c[0x0][0x28] ;  /* 0x00000a00ff017b82 */ /* 0x000e240000000800 */
[----:B0-----:R-:W-:Y:S01]  /*0010*/  VIADD R1, R1, 0xfffff308 ;  /* 0xfffff30801017836 */ /* 0x001fe20000000000 */
[----:B------:R-:W0:Y:S01]  /*0020*/  S2R R4, SR_TID.X ;  /* 0x0000000000047919 */ /* 0x000e220000002100 */
[----:B------:R-:W-:Y:S01]  /*0030*/  ELECT P0, URZ, PT ;  /* 0x00000000003f782f */ /* 0x000fe20003800000 */
[----:B------:R-:W-:Y:S01]  /*0040*/  BSSY B0, `(.L_x_0) ;  /* 0x0000015000007945 */ /* 0x000fe20003800000 */
[--C-:B0-----:R-:W-:Y:S02]  /*0050*/  SHF.R.U32.HI R0, RZ, 0x5, R4.reuse ;  /* 0x00000005ff007819 */ /* 0x101fe40000011604 */
[----:B------:R-:W-:-:S03]  /*0060*/  SHF.R.U32.HI R2, RZ, 0x7, R4 ;  /* 0x00000007ff027819 */ /* 0x000fc60000011604 */
[----:B------:R-:W0:Y:S04]  /*0070*/  SHFL.IDX PT, R3, R0, RZ, 0x1f ;  /* 0x00001fff00037589 */ /* 0x000e2800000e0000 */
[----:B------:R-:W1:Y:S01]  /*0080*/  SHFL.IDX PT, R2, R2, RZ, 0x1f ;  /* 0x00001fff02027589 */ /* 0x000e6200000e0000 */
[----:B0-----:R-:W-:Y:S02]  /*0090*/  R2UR UR9, R3 ;  /* 0x00000000030972ca */ /* 0x001fe400000e0000 */
[----:B-1----:R-:W-:-:S11]  /*00a0*/  R2UR UR5, R2 ;  /* 0x00000000020572ca */ /* 0x002fd600000e0000 */
[----:B------:R-:W-:Y:S02]  /*00b0*/  USHF.R.S32.HI UR4, URZ, 0x1f, UR9 ;  /* 0x0000001f3f047899 */ /* 0x000fe40008011409 */
[----:B------:R-:W-:Y:S02]  /*00c0*/  ISETP.NE.OR P0, PT, RZ, UR9, !P0 ;  /* 0x00000009ff007c0c */ /* 0x000fe4000c705670 */
[----:B------:R-:W-:-:S04]  /*00d0*/  ULEA.HI UR4, UR4, UR9, URZ, 0x2 ;  /* 0x0000000904047291 */ /* 0x000fc8000f8f103f */
[----:B------:R-:W-:-:S04]  /*00e0*/  ULOP3.LUT UR4, UR4, 0xfffffffc, URZ, 0xc0, !UPT ;  /* 0xfffffffc04047892 */ /* 0x000fc8000f8ec03f */
[----:B------:R-:W-:-:S03]  /*00f0*/  UIADD3 UR9, UR9, -UR4, URZ ;  /* 0x8000000409097290 */ /* 0x000fc6000fffe03f */
[----:B------:R-:W-:Y:S09]  /*0100*/  @P0 BRA `(.L_x_1) ;  /* 0x0000000000200947 */ /* 0x000ff20003800000 */
[----:B------:R-:W-:Y:S02]  /*0110*/  ULDC.64 UR6, c[0x0][0x198] ;  /* 0x0000660000067ab9 */ /* 0x000fe40000000a00 */
[----:B------:R-:W-:Y:S02]  /*0120*/  UIADD3 UR10, UP0, UR6, 0xf0, URZ ;  /* 0x000000f0060a7890 */ /* 0x000fe4000ff1e03f */
[----:B------:R-:W-:Y:S02]  /*0130*/  UIADD3 UR6, UP1, UR6, 0x1f0, URZ ;  /* 0x000001f006067890 */ /* 0x000fe4000ff3e03f */
[----:B------:R-:W-:Y:S02]  /*0140*/  UIADD3.X UR11, URZ, UR7, URZ, UP0, !UPT ;  /* 0x000000073f0b7290 */ /* 0x000fe400087fe43f */
[----:B------:R-:W-:-:S07]  /*0150*/  UIADD3.X UR7, URZ, UR7, URZ, UP1, !UPT ;  /* 0x000000073f077290 */ /* 0x000fce0008ffe43f */
[----:B------:R0:W-:Y:S02]  /*0160*/  UTMACCTL.PF [UR10] ;  /* 0x000000000a0079b9 */ /* 0x0001e40008040000 */
[----:B------:R0:W-:Y:S02]  /*0170*/  UTMACCTL.PF [UR6] ;  /* 0x00000000060079b9 */ /* 0x0001e40008040000 */
[----:B0-----:R-:W-:Y:S01]  /*0180*/  NOP ;  /* 0x0000000000007918 */ /* 0x001fe20000000000 */
.L_x_1:
[----:B------:R-:W-:Y:S05]  /*0190*/  BSYNC B0 ;  /* 0x0000000000007941 */ /* 0x000fea0003800000 */
.L_x_0:
[----:B------:R-:W0:Y:S01]  /*01a0*/  SHFL.IDX PT, R2, R0, RZ, 0x1f ;  /* 0x00001fff00027589 */ /* 0x000e2200000e0000 */
[----:B------:R-:W-:Y:S01]  /*01b0*/  UISETP.NE.AND UP0, UPT, UR9, 0x3, UPT ;  /* 0x000000030900788c */ /* 0x000fe2000bf05270 */
[----:B------:R-:W-:Y:S01]  /*01c0*/  ISETP.NE.AND P1, PT, RZ, UR5, PT ;  /* 0x00000005ff007c0c */ /* 0x000fe2000bf25270 */
[----:B------:R-:W-:Y:S02]  /*01d0*/  UIADD3 UR16, UR5, -0x1, URZ ;  /* 0xffffffff05107890 */ /* 0x000fe4000fffe03f */
[----:B------:R-:W-:Y:S02]  /*01e0*/  UISETP.EQ.OR UP0, UPT, UR9, URZ, !UP0 ;  /* 0x0000003f0900728c */ /* 0x000fe4000c702670 */
[----:B------:R-:W-:Y:S02]  /*01f0*/  UISETP.GE.U32.AND UP1, UPT, UR16, 0x2, UPT ;  /* 0x000000021000788c */ /* 0x000fe4000bf26070 */
[----:B------:R-:W-:-:S04]  /*0200*/  UISETP.EQ.AND UP0, UPT, UR5, URZ, UP0 ;  /* 0x0000003f0500728c */ /* 0x000fc80008702270 */
[----:B------:R-:W-:-:S04]  /*0210*/  USEL UR38, URZ, 0x1, !UP0 ;  /* 0x000000013f267887 */ /* 0x000fc8000c000000 */
[----:B------:R-:W-:Y:S01]  /*0220*/  USEL UR38, UR38, 0x2, UP1 ;  /* 0x0000000226267887 */ /* 0x000fe20008800000 */
[----:B0-----:R-:W-:-:S13]  /*0230*/  ISETP.NE.AND P0, PT, R2, RZ, PT ;  /* 0x000000ff0200720c */ /* 0x001fda0003f05270 */
[----:B------:R-:W-:Y:S05]  /*0240*/  @P0 BRA `(.L_x_2) ;  /* 0x0000000000600947 */ /* 0x000fea0003800000 */
[----:B------:R-:W0:Y:S01]  /*0250*/  S2UR UR8, SR_CgaCtaId ;  /* 0x00000000000879c3 */ /* 0x000e220000008800 */
[----:B------:R-:W-:Y:S01]  /*0260*/  UMOV UR4, 0x400 ;  /* 0x0000040000047882 */ /* 0x000fe20000000000 */
[----:B------:R-:W-:Y:S01]  /*0270*/  UMOV UR5, 0x1 ;  /* 0x0000000100057882 */ /* 0x000fe20000000000 */
[----:B------:R-:W-:Y:S01]  /*0280*/  UMOV UR6, 0x6 ;  /* 0x0000000600067882 */ /* 0x000fe20000000000 */
[----:B------:R-:W-:Y:S01]  /*0290*/  ELECT P0, URZ, PT ;  /* 0x00000000003f782f */ /* 0x000fe20003800000 */
[----:B------:R-:W-:-:S04]  /*02a0*/  UIADD3 UR6, -UR6, 0x100000, URZ ;  /* 0x0010000006067890 */ /* 0x000fc8000fffe13f */
[----:B------:R-:W-:Y:S02]  /*02b0*/  USHF.L.U32 UR7, UR6, 0xb, URZ ;  /* 0x0000000b06077899 */ /* 0x000fe4000800063f */
[----:B------:R-:W-:Y:S02]  /*02c0*/  USHF.L.U32 UR6, UR6, 0x1, URZ ;  /* 0x0000000106067899 */ /* 0x000fe4000800063f */
[----:B0-----:R-:W-:Y:S02]  /*02d0*/  ULEA UR8, UR8, UR4, 0x18 ;  /* 0x0000000408087291 */ /* 0x001fe4000f8ec03f */
[----:B------:R-:W-:-:S04]  /*02e0*/  UIADD3 UR4, -UR5, 0x100000, URZ ;  /* 0x0010000005047890 */ /* 0x000fc8000fffe13f */
[----:B------:R-:W-:Y:S02]  /*02f0*/  USHF.L.U32 UR5, UR4, 0xb, URZ ;  /* 0x0000000b04057899 */ /* 0x000fe4000800063f */
[----:B------:R-:W-:Y:S01]  /*0300*/  USHF.L.U32 UR4, UR4, 0x1, URZ ;  /* 0x0000000104047899 */ /* 0x000fe2000800063f */
[----:B------:R-:W0:Y:S11]  /*0310*/  FENCE.VIEW.ASYNC.S ;  /* 0x00000000000073c6 */ /* 0x000e360000000000 */
[----:B0-----:R0:W1:Y:S01]  /*0320*/  SYNCS.EXCH.64 URZ, [UR8], UR4 ;  /* 0x00000004083f75b2 */ /* 0x0010620008000100 */
[----:B------:R0:W2:Y:S01]  /*0330*/  SYNCS.EXCH.64 URZ, [UR8+0x28], UR6 ;  /* 0x00002806083f75b2 */ /* 0x0000a20008000100 */
[----:B------:R0:W3:Y:S01]  /*0340*/  SYNCS.EXCH.64 URZ, [UR8+0x8], UR4 ;  /* 0x00000804083f75b2 */ /* 0x0000e20008000100 */
[----:B------:R0:W4:Y:S01]  /*0350*/  SYNCS.EXCH.64 URZ, [UR8+0x30], UR6 ;  /* 0x00003006083f75b2 */ /* 0x0001220008000100 */
[----:B------:R0:W0:Y:S01]  /*0360*/  SYNCS.EXCH.64 URZ, [UR8+0x10], UR4 ;  /* 0x00001004083f75b2 */ /* 0x0000220008000100 */
[----:B------:R0:W0:Y:S01]  /*0370*/  SYNCS.EXCH.64 URZ, [UR8+0x38], UR6 ;  /* 0x00003806083f75b2 */ /* 0x0000220008000100 */
[----:B------:R0:W0:Y:S01]  /*0380*/  SYNCS.EXCH.64 URZ, [UR8+0x18], UR4 ;  /* 0x00001804083f75b2 */ /* 0x0000220008000100 */
[----:B------:R0:W0:Y:S01]  /*0390*/  SYNCS.EXCH.64 URZ, [UR8+0x40], UR6 ;  /* 0x00004006083f75b2 */ /* 0x0000220008000100 */
[----:B------:R0:W0:Y:S01]  /*03a0*/  SYNCS.EXCH.64 URZ, [UR8+0x20], UR4 ;  /* 0x00002004083f75b2 */ /* 0x0000220008000100 */
[----:B------:R0:W0:Y:S01]  /*03b0*/  SYNCS.EXCH.64 URZ, [UR8+0x48], UR6 ;  /* 0x00004806083f75b2 */ /* 0x0000220008000100 */
[----:B------:R-:W-:Y:S01]  /*03c0*/  NOP ;  /* 0x0000000000007918 */ /* 0x000fe20000000000 */
.L_x_2:
[----:B------:R-:W5:Y:S01]  /*03d0*/  S2UR UR13, SR_CTAID.X ;  /* 0x00000000000d79c3 */ /* 0x000f620000002500 */
[----:B------:R-:W-:Y:S01]  /*03e0*/  SHF.R.S32.HI R3, RZ, 0x1f, R4 ;  /* 0x0000001fff037819 */ /* 0x000fe20000011404 */
[----:B------:R5:W1:Y:S01]  /*03f0*/  SHFL.IDX PT, R6, R0, RZ, 0x1f ;  /* 0x00001fff00067589 */ /* 0x000a6200000e0000 */
[----:B0-----:R-:W-:Y:S01]  /*0400*/  ULDC UR4, c[0x0][0x150] ;  /* 0x0000540000047ab9 */ /* 0x001fe20000000800 */
[----:B------:R-:W-:Y:S02]  /*0410*/  ELECT P0, URZ, PT ;  /* 0x00000000003f782f */ /* 0x000fe40003800000 */
[----:B------:R-:W-:Y:S01]  /*0420*/  LEA.HI R3, R3, R4, RZ, 0x7 ;  /* 0x0000000403037211 */ /* 0x000fe200078f38ff */
[----:B------:R-:W-:Y:S01]  /*0430*/  ULDC UR5, c[0x0][0x154] ;  /* 0x0000550000057ab9 */ /* 0x000fe20000000800 */
[----:B------:R-:W-:Y:S01]  /*0440*/  SHF.R.S32.HI R7, RZ, 0x1f, R2 ;  /* 0x0000001fff077819 */ /* 0x000fe20000011402 */
[----:B------:R-:W0:Y:S01]  /*0450*/  S2UR UR10, SR_CTAID.Y ;  /* 0x00000000000a79c3 */ /* 0x000e220000002600 */
[----:B------:R-:W-:Y:S01]  /*0460*/  LOP3.LUT R3, R3, 0xffffff80, RZ, 0xc0, !PT ;  /* 0xffffff8003037812 */ /* 0x000fe200078ec0ff */
[----:B------:R-:W-:Y:S01]  /*0470*/  ULDC UR8, c[0x0][0x144] ;  /* 0x0000510000087ab9 */ /* 0x000fe20000000800 */
[----:B------:R-:W-:Y:S01]  /*0480*/  LEA.HI R7, R7, R2, RZ, 0x2 ;  /* 0x0000000207077211 */ /* 0x000fe200078f10ff */
[----:B------:R-:W-:Y:S01]  /*0490*/  NOP ;  /* 0x0000000000007918 */ /* 0x000fe20000000000 */
[----:B------:R-:W-:Y:S01]  /*04a0*/  NOP ;  /* 0x0000000000007918 */ /* 0x000fe20000000000 */
[----:B------:R-:W-:Y:S01]  /*04b0*/  IMAD.IADD R3, R4, 0x1, -R3 ;  /* 0x0000000104037824 */ /* 0x000fe200078e0a03 */
[----:B------:R-:W-:Y:S01]  /*04c0*/  LOP3.LUT R7, R7, 0x3ffffffc, RZ, 0xc0, !PT ;  /* 0x3ffffffc07077812 */ /* 0x000fe200078ec0ff */
[----:B------:R-:W-:Y:S01]  /*04d0*/  ULDC UR11, c[0x0][0x148] ;  /* 0x00005200000b7ab9 */ /* 0x000fe20000000800 */
[----:B------:R-:W-:-:S02]  /*04e0*/  IMAD.MOV.U32 R17, RZ, RZ, 0x1 ;  /* 0x00000001ff117424 */ /* 0x000fc400078e00ff */
[----:B------:R-:W-:Y:S01]  /*04f0*/  SHF.R.S32.HI R4, RZ, 0x1f, R3 ;  /* 0x0000001fff047819 */ /* 0x000fe20000011403 */
[----:B------:R-:W-:-:S03]  /*0500*/  IMAD.IADD R2, R2, 0x1, -R7 ;  /* 0x0000000102027824 */ /* 0x000fc600078e0a07 */
[----:B------:R-:W-:Y:S02]  /*0510*/  LEA.HI R4, R4, R3, RZ, 0x3 ;  /* 0x0000000304047211 */ /* 0x000fe400078f18ff */
[----:B-----5:R-:W-:Y:S02]  /*0520*/  I2FP.F32.U32 R5, UR13 ;  /* 0x0000000d00057c45 */ /* 0x020fe40008201000 */
[--C-:B------:R-:W-:Y:S02]  /*0530*/  SHF.R.S32.HI R0, RZ, 0x3, R4.reuse ;  /* 0x00000003ff007819 */ /* 0x100fe40000011404 */
[----:B-1----:R-:W-:Y:S01]  /*0540*/  ISETP.NE.OR P0, PT, R6, RZ, !P0 ;  /* 0x000000ff0600720c */ /* 0x002fe20004705670 */
[----:B------:R-:W-:Y:S01]  /*0550*/  FMUL R8, R5, UR4 ;  /* 0x0000000405087c20 */ /* 0x000fe20008400000 */
[----:B------:R-:W-:-:S04]  /*0560*/  SHF.R.S32.HI R5, RZ, 0x1f, R4 ;  /* 0x0000001fff057819 */ /* 0x000fc80000011404 */
[----:B------:R-:W-:Y:S01]  /*0570*/  LEA.HI R5, R5, R0, RZ, 0x2 ;  /* 0x0000000005057211 */ /* 0x000fe200078f10ff */
[----:B------:R-:W1:Y:S03]  /*0580*/  F2I.U32.TRUNC.NTZ R8, R8 ;  /* 0x0000000800087305 */ /* 0x000e66000020f000 */
[----:B------:R-:W-:-:S03]  /*0590*/  LOP3.LUT R5, R5, 0xfffffffc, RZ, 0xc0, !PT ;  /* 0xfffffffc05057812 */ /* 0x000fc600078ec0ff */
[----:B------:R-:W-:Y:S01]  /*05a0*/  VOTEU.ALL UP0, P0 ;  /* 0x00000000003f7886 */ /* 0x000fe20000000000 */
[----:B------:R-:W-:Y:S01]  /*05b0*/  IADD3 R5, R0, -R5, RZ ;  /* 0x8000000500057210 */ /* 0x000fe20007ffe0ff */
[----:B------:R-:W-:Y:S01]  /*05c0*/  VOTEU.ALL UP1, P0 ;  /* 0x00000000003f7886 */ /* 0x000fe20000020000 */
[----:B0-----:R-:W-:Y:S02]  /*05d0*/  I2FP.F32.U32 R0, UR10 ;  /* 0x0000000a00007c45 */ /* 0x001fe40008201000 */
[----:B------:R-:W0:Y:S01]  /*05e0*/  @!UP0 S2UR UR7, SR_CgaCtaId ;  /* 0x00000000000789c3 */ /* 0x000e220000008800 */
[----:B------:R-:W-:Y:S01]  /*05f0*/  IMAD R2, R2, 0x4, R5 ;  /* 0x0000000402027824 */ /* 0x000fe200078e0205 */
[----:B------:R-:W-:Y:S01]  /*0600*/  @!UP0 UMOV UR6, 0x400 ;  /* 0x0000040000068882 */ /* 0x000fe20000000000 */
[----:B------:R-:W-:Y:S01]  /*0610*/  FMUL R4, R0, UR5 ;  /* 0x0000000500047c20 */ /* 0x000fe20008400000 */
[----:B-1----:R-:W-:Y:S02]  /*0620*/  R2UR UR4, R8 ;  /* 0x00000000080472ca */ /* 0x002fe400000e0000 */
[----:B------:R-:W-:-:S03]  /*0630*/  LEA.HI R0, R2, R2, RZ, 0x1 ;  /* 0x0000000202007211 */ /* 0x000fc600078f08ff */
[----:B------:R-:W1:Y:S01]  /*0640*/  F2I.U32.TRUNC.NTZ R4, R4 ;  /* 0x0000000400047305 */ /* 0x000e62000020f000 */
[----:B------:R-:W-:-:S04]  /*0650*/  LOP3.LUT R5, R0, 0xfffffffe, RZ, 0xc0, !PT ;  /* 0xfffffffe00057812 */ /* 0x000fc800078ec0ff */
[----:B------:R-:W-:-:S03]  /*0660*/  IADD3 R5, R2, -R5, RZ ;  /* 0x8000000502057210 */ /* 0x000fc60007ffe0ff */
[----:B------:R-:W-:-:S04]  /*0670*/  UIADD3 UR4, -UR4, URZ, URZ ;  /* 0x0000003f04047290 */ /* 0x000fc8000fffe13f */
[----:B------:R-:W-:Y:S01]  /*0680*/  UIMAD UR8, UR8, UR4, UR13 ;  /* 0x00000004080872a4 */ /* 0x000fe2000f8e020d */
[----:B-1----:R-:W-:Y:S02]  /*0690*/  R2UR UR12, R4 ;  /* 0x00000000040c72ca */ /* 0x002fe400000e0000 */
[----:B------:R-:W-:Y:S01]  /*06a0*/  UMOV UR4, 0x20 ;  /* 0x0000002000047882 */ /* 0x000fe20000000000 */
[----:B------:R-:W1:Y:S02]  /*06b0*/  LDC R4, c[0x0][0x140] ;  /* 0x00005000ff047b82 */ /* 0x000e640000000800 */
[----:B------:R-:W-:Y:S01]  /*06c0*/  ISETP.NE.AND P3, PT, R5, UR8, PT ;  /* 0x0000000805007c0c */ /* 0x000fe2000bf65270 */
[----:B------:R-:W-:-:S04]  /*06d0*/  @!UP0 UIADD3 UR4, -UR4, 0x100000, URZ ;  /* 0x0010000004048890 */ /* 0x000fc8000fffe13f */
[----:B------:R-:W-:Y:S02]  /*06e0*/  @!UP0 USHF.L.U32 UR5, UR4, 0xb, URZ ;  /* 0x0000000b04058899 */ /* 0x000fe4000800063f */
[----:B------:R-:W-:Y:S01]  /*06f0*/  @!UP0 USHF.L.U32 UR4, UR4, 0x1, URZ ;  /* 0x0000000104048899 */ /* 0x000fe2000800063f */
[C---:B------:R-:W-:Y:S01]  /*0700*/  IMAD.SHL.U32 R5, R2.reuse, 0x4, RZ ;  /* 0x0000000402057824 */ /* 0x040fe200078e00ff */
[----:B0-----:R-:W-:Y:S01]  /*0710*/  @!UP0 ULEA UR6, UR7, UR6, 0x18 ;  /* 0x0000000607068291 */ /* 0x001fe2000f8ec03f */
[----:B------:R-:W-:Y:S01]  /*0720*/  VOTEU.ALL UP0, P0 ;  /* 0x00000000003f7886 */ /* 0x000fe20000000000 */
[----:B------:R-:W-:Y:S02]  /*0730*/  LOP3.LUT P0, RZ, R3, 0x7, RZ, 0xc0, !PT ;  /* 0x0000000703ff7812 */ /* 0x000fe4000780c0ff */
[----:B------:R-:W-:Y:S01]  /*0740*/  LOP3.LUT R152, R2, 0xc, R5, 0x78, !PT ;  /* 0x0000000c02987812 */ /* 0x000fe200078e7805 */
[----:B------:R-:W-:-:S03]  /*0750*/  UIADD3 UR12, -UR12, URZ, URZ ;  /* 0x0000003f0c0c7290 */ /* 0x000fc6000fffe13f */
[C---:B------:R-:W-:Y:S02]  /*0760*/  ISETP.LT.U32.AND P0, PT, R152.reuse, 0x4, !P0 ;  /* 0x000000049800780c */ /* 0x040fe40004701070 */
[----:B------:R-:W-:Y:S01]  /*0770*/  @P3 LEA.HI R0, R152, R152, RZ, 0x1 ;  /* 0x0000009898003211 */ /* 0x000fe200078f08ff */
[----:B------:R-:W0:Y:S02]  /*0780*/  FENCE.VIEW.ASYNC.S ;  /* 0x00000000000073c6 */ /* 0x000e240000000000 */
[----:B0-----:R-:W0:Y:S01]  /*0790*/  @!UP0 SYNCS.EXCH.64 URZ, [UR6+0x60], UR4 ;  /* 0x00006004063f85b2 */ /* 0x001e220008000100 */
[----:B------:R-:W-:Y:S02]  /*07a0*/  @P3 SHF.R.S32.HI R0, RZ, 0x1, R0 ;  /* 0x00000001ff003819 */ /* 0x000fe40000011400 */
[----:B-1----:R-:W-:Y:S01]  /*07b0*/  ISETP.EQ.U32.AND P2, PT, R4, 0x1, PT ;  /* 0x000000010400780c */ /* 0x002fe20003f42070 */
[----:B------:R1:W0:Y:S01]  /*07c0*/  @!UP1 SYNCS.EXCH.64 URZ, [UR6+0x68], UR4 ;  /* 0x00006804063f95b2 */ /* 0x0002220008000100 */
[----:B------:R-:W-:Y:S01]  /*07d0*/  NOP ;  /* 0x0000000000007918 */ /* 0x000fe20000000000 */
[----:B-1----:R-:W-:-:S06]  /*07e0*/  UIMAD UR4, UR11, UR12, UR10 ;  /* 0x0000000c0b0472a4 */ /* 0x002fcc000f8e020a */
[----:B------:R-:W-:Y:S02]  /*07f0*/  @P3 ISETP.NE.AND P4, PT, R0, UR4, PT ;  /* 0x0000000400003c0c */ /* 0x000fe4000bf85270 */
[----:B------:R-:W-:Y:S02]  /*0800*/  SEL R0, RZ, 0x1, !P0 ;  /* 0x00000001ff007807 */ /* 0x000fe40004000000 */
[----:B------:R-:W-:-:S04]  /*0810*/  @P3 SEL R17, RZ, 0x1, P4 ;  /* 0x00000001ff113807 */ /* 0x000fc80002000000 */
[----:B------:R-:W-:Y:S01]  /*0820*/  LOP3.LUT R17, R17, R0, RZ, 0xc0, !PT ;  /* 0x0000000011117212 */ /* 0x000fe200078ec0ff */
[----:B------:R-:W-:Y:S06]  /*0830*/  @!P2 BRA `(.L_x_3) ;  /* 0x000000000008a947 */ /* 0x000fec0003800000 */
[----:B0-234-:R-:W-:Y:S01]  /*0840*/  UCGABAR_ARV ;  /* 0x00000000000079c7 */ /* 0x01dfe20008000000 */
[----:B------:R-:W-:Y:S05]  /*0850*/  BRA `(.L_x_4) ;  /* 0x0000000000047947 */ /* 0x000fea0003800000 */
.L_x_3:
[----:B0-234-:R-:W-:Y:S01]  /*0860*/  NOP ;  /* 0x0000000000007918 */ /* 0x01dfe20000000000 */
.L_x_4:
[----:B------:R-:W-:Y:S01]  /*0870*/  ULDC UR4, c[0x0][0x65c] ;  /* 0x0001970000047ab9 */ /* 0x000fe20000000800 */
[----:B------:R-:W-:Y:S01]  /*0880*/  UMOV UR5, URZ ;  /* 0x0000003f00057c82 */ /* 0x000fe20008000000 */
[----:B------:R-:W-:-:S03]  /*0890*/  UISETP.NE.AND UP0, UPT, UR4, 0x1, UPT ;  /* 0x000000010400788c */ /* 0x000fc6000bf05270 */
[----:B------:R-:W-:Y:S01]  /*08a0*/  UMOV UR4, UR13 ;  /* 0x0000000d00047c82 */ /* 0x000fe20008000000 */
[----:B------:R-:W-:Y:S02]  /*08b0*/  UP2UR UR39, UPR, URZ, 0x1 ;  /* 0x000000013f277883 */ /* 0x000fe40008000000 */
[----:B------:R-:W-:Y:S02]  /*08c0*/  PLOP3.LUT P0, PT, PT, PT, UP0, 0x80, 0x0 ;  /* 0x000000000000781c */ /* 0x000fe40003f0f008 */
[----:B------:R-:W-:Y:S02]  /*08d0*/  PLOP3.LUT P3, PT, PT, PT, UP0, 0x80, 0x0 ;  /* 0x000000000000781c */ /* 0x000fe40003f6f008 */
[----:B------:R-:W-:Y:S01]  /*08e0*/  PLOP3.LUT P5, PT, PT, PT, UP0, 0x80, 0x0 ;  /* 0x000000000000781c */ /* 0x000fe20003faf008 */
[----:B------:R-:W-:Y:S01]  /*08f0*/  @UP0 ULDC UR14, c[0x0][0x10] ;  /* 0x00000400000e0ab9 */ /* 0x000fe20000000800 */
[----:B------:R-:W-:Y:S01]  /*0900*/  @UP0 UMOV UR6, UR10 ;  /* 0x0000000a00060c82 */ /* 0x000fe20008000000 */
[----:B------:R-:W-:Y:S01]  /*0910*/  @UP0 UMOV UR7, URZ ;  /* 0x0000003f00070c82 */ /* 0x000fe20008000000 */
[----:B------:R-:W-:Y:S01]  /*0920*/  PLOP3.LUT P4, PT, PT, PT, UP0, 0x80, 0x0 ;  /* 0x000000000000781c */ /* 0x000fe20003f8f008 */
[----:B------:R-:W-:-:S03]  /*0930*/  @UP0 UIMAD.WIDE.U32 UR14, UR13, UR14, UR6 ;  /* 0x0000000e0d0e02a5 */ /* 0x000fc6000f8e0006 */
[----:B------:R-:W-:Y:S01]  /*0940*/  @!UP0 ULDC UR7, c[0x0][0xc] ;  /* 0x0000030000078ab9 */ /* 0x000fe20000000800 */
[----:B------:R-:W-:Y:S01]  /*0950*/  @UP0 UMOV UR6, URZ ;  /* 0x0000003f00060c82 */ /* 0x000fe20008000000 */
[----:B------:R-:W-:Y:S01]  /*0960*/  @!UP0 UIMAD.WIDE.U32 UR4, UR10, UR7, UR4 ;  /* 0x000000070a0482a5 */ /* 0x000fe2000f8e0004 */
[----:B------:R-:W-:Y:S01]  /*0970*/  MOV R2, UR14 ;  /* 0x0000000e00027c02 */ /* 0x000fe20008000f00 */
[----:B------:R-:W-:Y:S02]  /*0980*/  @UP0 UIADD3 UR6, UR15, UR6, URZ ;  /* 0x000000060f060290 */ /* 0x000fe4000fffe03f */
[----:B------:R-:W-:Y:S02]  /*0990*/  IMAD.U32 R3, RZ, RZ, UR15 ;  /* 0x0000000fff037e24 */ /* 0x000fe4000f8e00ff */
[----:B------:R-:W-:Y:S01]  /*09a0*/  IMAD.U32 R5, RZ, RZ, UR5 ;  /* 0x00000005ff057e24 */ /* 0x000fe2000f8e00ff */
[----:B------:R-:W-:Y:S01]  /*09b0*/  MOV R4, UR4 ;  /* 0x0000000400047c02 */ /* 0x000fe20008000f00 */
[----:B------:R-:W-:Y:S01]  /*09c0*/  @P0 IMAD.MOV.U32 R7, RZ, RZ, R2 ;  /* 0x000000ffff070224 */ /* 0x000fe200078e0002 */
[----:B------:R-:W-:Y:S01]  /*09d0*/  @P3 MOV R6, UR6 ;  /* 0x0000000600063c02 */ /* 0x000fe20008000f00 */
[----:B------:R-:W-:Y:S01]  /*09e0*/  IMAD.U32 R2, RZ, RZ, UR4 ;  /* 0x00000004ff027e24 */ /* 0x000fe2000f8e00ff */
[----:B------:R-:W-:Y:S01]  /*09f0*/  @!P5 MOV R6, R5 ;  /* 0x000000050006d202 */ /* 0x000fe20000000f00 */
[----:B------:R-:W-:-:S02]  /*0a00*/  IMAD.U32 R3, RZ, RZ, UR5 ;  /* 0x00000005ff037e24 */ /* 0x000fc4000f8e00ff */
[----:B------:R-:W-:Y:S02]  /*0a10*/  @!P4 IMAD.MOV.U32 R7, RZ, RZ, R2 ;  /* 0x000000ffff07c224 */ /* 0x000fe400078e0002 */
[----:B------:R0:W-:Y:S04]  /*0a20*/  STL [R1+0x200], R6 ;  /* 0x0002000601007387 */ /* 0x0001e80000100800 */
[----:B------:R0:W-:Y:S01]  /*0a30*/  STL [R1+0x204], R7 ;  /* 0x0002040701007387 */ /* 0x0001e20000100800 */
[----:B------:R-:W-:Y:S05]  /*0a40*/  @!P2 BRA `(.L_x_5) ;  /* 0x00000000000ca947 */ /* 0x000fea0003800000 */
[----:B------:R-:W-:Y:S01]  /*0a50*/  UCGABAR_WAIT ;  /* 0x0000000000007dc7 */ /* 0x000fe20008000000 */
[----:B------:R-:W-:Y:S01]  /*0a60*/  CCTL.IVALL ;  /* 0x00000000ff00798f */ /* 0x000fe20002000000 */
[----:B------:R-:W-:Y:S05]  /*0a70*/  BRA `(.L_x_6) ;  /* 0x0000000000047947 */ /* 0x000fea0003800000 */
.L_x_5:
[----:B------:R-:W-:Y:S06]  /*0a80*/  BAR.SYNC.DEFER_BLOCKING 0x0 ;  /* 0x0000000000007b1d */ /* 0x000fec0000010000 */
.L_x_6:
[----:B------:R-:W-:Y:S05]  /*0a90*/  @!P1 BRA `(.L_x_7) ;  /* 0x00000218000c9947 */ /* 0x000fea0003800000 */
[----:B------:R-:W-:-:S06]  /*0aa0*/  UISETP.GT.U32.AND UP0, UPT, UR16, 0x1, UPT ;  /* 0x000000011000788c */ /* 0x000fcc000bf04070 */
[----:B------:R-:W-:-:S13]  /*0ab0*/  PLOP3.LUT P0, PT, PT, PT, UP0, 0x80, 0x0 ;  /* 0x000000000000781c */ /* 0x000fda0003f0f008 */
[----:B------:R-:W-:Y:S05]  /*0ac0*/  @P0 EXIT ;  /* 0x000000000000094d */ /* 0x000fea0003800000 */
[----:B------:R-:W-:Y:S01]  /*0ad0*/  ULDC.64 UR4, c[0x0][0x650] ;  /* 0x0001940000047ab9 */ /* 0x000fe20000000a00 */
[----:B------:R-:W-:Y:S01]  /*0ae0*/  UMOV UR40, 0xffffffff ;  /* 0xffffffff00287882 */ /* 0x000fe20000000000 */
[----:B------:R-:W-:Y:S01]  /*0af0*/  ISETP.GE.U32.AND P0, PT, R7, UR4, PT ;  /* 0x0000000407007c0c */ /* 0x000fe2000bf06070 */
[----:B------:R-:W-:Y:S01]  /*0b00*/  UMOV UR41, 0xffffffff ;  /* 0xffffffff00297882 */ /* 0x000fe20000000000 */
[----:B------:R-:W-:Y:S01]  /*0b10*/  UMOV UR42, 0xffffffff ;  /* 0xffffffff002a7882 */ /* 0x000fe20000000000 */
[----:B------:R-:W-:Y:S02]  /*0b20*/  PRMT R0, RZ, 0x7610, R0 ;  /* 0x00007610ff007816 */ /* 0x000fe40000000000 */
[----:B------:R-:W-:-:S13]  /*0b30*/  ISETP.GE.U32.AND.EX P0, PT, R6, UR5, PT, P0 ;  /* 0x0000000506007c0c */ /* 0x000fda000bf06100 */
[----:B------:R-:W-:Y:S05]  /*0b40*/  @P0 BRA `(.L_x_8) ;  /* 0x0000000400480947 */ /* 0x000fea0003800000 */
[----:B------:R-:W-:Y:S01]  /*0b50*/  ULDC.64 UR16, c[0x0][0x628] ;  /* 0x00018a0000107ab9 */ /* 0x000fe20000000a00 */
[C---:B------:R-:W-:Y:S01]  /*0b60*/  R2UR UR19, R7.reuse ;  /* 0x00000000071372ca */ /* 0x040fe200000e0000 */
[----:B------:R-:W-:Y:S01]  /*0b70*/  ULDC UR18, c[0x0][0x630] ;  /* 0x00018c0000127ab9 */ /* 0x000fe20000000800 */
[----:B------:R-:W-:Y:S02]  /*0b80*/  ISETP.NE.U32.AND P0, PT, RZ, UR16, PT ;  /* 0x00000010ff007c0c */ /* 0x000fe4000bf05070 */
[----:B------:R-:W-:Y:S02]  /*0b90*/  R2UR UR4, R7 ;  /* 0x00000000070472ca */ /* 0x000fe400000e0000 */
[----:B------:R-:W-:Y:S02]  /*0ba0*/  ISETP.NE.AND.EX P0, PT, RZ, UR17, PT, P0 ;  /* 0x00000011ff007c0c */ /* 0x000fe4000bf05300 */
[----:B------:R-:W-:-:S11]  /*0bb0*/  R2UR UR5, R6 ;  /* 0x00000000060572ca */ /* 0x000fd600000e0000 */
[----:B------:R-:W-:Y:S05]  /*0bc0*/  @!P0 BRA `(.L_x_9) ;  /* 0x0000000000308947 */ /* 0x000fea0003800000 */
[----:B------:R-:W-:Y:S01]  /*0bd0*/  R2UR UR4, R7 ;  /* 0x00000000070472ca */ /* 0x000fe200000e0000 */
[----:B------:R-:W-:Y:S01]  /*0be0*/  ULDC UR9, c[0x0][0x634] ;  /* 0x00018d0000097ab9 */ /* 0x000fe20000000800 */
[----:B------:R-:W-:-:S11]  /*0bf0*/  R2UR UR13, R6 ;  /* 0x00000000060d72ca */ /* 0x000fd600000e0000 */
[----:B------:R-:W-:-:S04]  /*0c00*/  UIADD3 UR9, UP0, UR4, UR9, URZ ;  /* 0x0000000904097290 */ /* 0x000fc8000ff1e03f */
[----:B------:R-:W-:-:S04]  /*0c10*/  UIADD3.X UR13, URZ, UR13, URZ, UP0, !UPT ;  /* 0x0000000d3f0d7290 */ /* 0x000fc800087fe43f */
[----:B------:R-:W-:-:S04]  /*0c20*/  UIMAD.WIDE.U32 UR4, UR13, UR16, URZ ;  /* 0x000000100d0472a5 */ /* 0x000fc8000f8e003f */
[----:B------:R-:W-:Y:S02]  /*0c30*/  UIMAD.WIDE.U32 UR6, UP0, UR9, UR17, UR4 ;  /* 0x00000011090672a5 */ /* 0x000fe4000f800004 */
[----:B------:R-:W-:Y:S02]  /*0c40*/  UIMAD.WIDE.U32 UR4, UR9, UR16, URZ ;  /* 0x00000010090472a5 */ /* 0x000fe4000f8e003f */
[----:B------:R-:W-:Y:S02]  /*0c50*/  UIADD3.X UR15, URZ, URZ, URZ, UP0, !UPT ;  /* 0x0000003f3f0f7290 */ /* 0x000fe400087fe43f */
[----:B------:R-:W-:Y:S01]  /*0c60*/  UIADD3 URZ, UP0, UR5, UR6, URZ ;  /* 0x00000006053f7290 */ /* 0x000fe2000ff1e03f */
[----:B------:R-:W-:-:S03]  /*0c70*/  UMOV UR14, UR7 ;  /* 0x00000007000e7c82 */ /* 0x000fc60008000000 */
[----:B------:R-:W-:-:S12]  /*0c80*/  UIMAD.WIDE.U32.X UR4, UR13, UR17, UR14, UP0 ;  /* 0x000000110d0472a5 */ /* 0x000fd800080e040e */
.L_x_9:
[----:B------:R-:W-:Y:S01]  /*0c90*/  USHF.R.U64 UR42, UR4, UR18, UR5 ;  /* 0x00000012042a7299 */ /* 0x000fe20008001205 */
[----:B------:R-:W-:Y:S01]  /*0ca0*/  R2UR UR7, R6 ;  /* 0x00000000060772ca */ /* 0x000fe200000e0000 */
[----:B------:R-:W-:Y:S02]  /*0cb0*/  USHF.R.U32.HI UR4, URZ, UR18, UR5 ;  /* 0x000000123f047299 */ /* 0x000fe40008011605 */
[----:B------:R-:W-:Y:S01]  /*0cc0*/  UIADD3 UR5, UP0, URZ, -UR42, URZ ;  /* 0x8000002a3f057290 */ /* 0x000fe2000ff1e03f */
[----:B------:R-:W-:Y:S01]  /*0cd0*/  ULDC.64 UR14, c[0x0][0x620] ;  /* 0x00018800000e7ab9 */ /* 0x000fe20000000a00 */
[----:B------:R-:W-:Y:S02]  /*0ce0*/  UMOV UR6, UR19 ;  /* 0x0000001300067c82 */ /* 0x000fe40008000000 */
[----:B------:R-:W-:Y:S01]  /*0cf0*/  UIADD3.X UR4, URZ, ~UR4, URZ, UP0, !UPT ;  /* 0x800000043f047290 */ /* 0x000fe200087fe43f */
[----:B------:R-:W-:Y:S01]  /*0d00*/  ULDC UR9, c[0x0][0x618] ;  /* 0x0001860000097ab9 */ /* 0x000fe20000000800 */
[----:B------:R-:W-:-:S02]  /*0d10*/  UIMAD UR12, UR11, UR12, UR10 ;  /* 0x0000000c0b0c72a4 */ /* 0x000fc4000f8e020a */
[----:B------:R-:W-:Y:S02]  /*0d20*/  UIMAD UR4, UR4, UR14, URZ ;  /* 0x0000000e040472a4 */ /* 0x000fe4000f8e023f */
[----:B------:R-:W-:Y:S02]  /*0d30*/  UIMAD.WIDE.U32 UR6, UR5, UR14, UR6 ;  /* 0x0000000e050672a5 */ /* 0x000fe4000f8e0006 */
[----:B------:R-:W-:Y:S01]  /*0d40*/  UIMAD UR4, UR5, UR15, UR4 ;  /* 0x0000000f050472a4 */ /* 0x000fe2000f8e0204 */
[----:B------:R-:W-:Y:S01]  /*0d50*/  ULDC UR10, c[0x0][0x608] ;  /* 0x00018200000a7ab9 */ /* 0x000fe20000000800 */
[----:B------:R-:W-:Y:S02]  /*0d60*/  ULDC UR18, c[0x0][0x658] ;  /* 0x0001960000127ab9 */ /* 0x000fe40000000800 */
[----:B------:R-:W-:Y:S01]  /*0d70*/  UIADD3 UR7, UR7, UR4, URZ ;  /* 0x0000000407077290 */ /* 0x000fe2000fffe03f */
[----:B------:R-:W-:Y:S02]  /*0d80*/  UMOV UR11, 0xffffffff ;  /* 0xffffffff000b7882 */ /* 0x000fe40000000000 */
[----:B------:R-:W-:Y:S01]  /*0d90*/  ULDC.64 UR4, c[0x0][0x640] ;  /* 0x0001900000047ab9 */ /* 0x000fe20000000a00 */
[----:B------:R-:W-:Y:S01]  /*0da0*/  USHF.R.U64 UR16, UR6, UR9, UR7 ;  /* 0x0000000906107299 */ /* 0x000fe20008001207 */
[----:B------:R-:W-:Y:S01]  /*0db0*/  ISETP.NE.U32.AND P0, PT, RZ, UR4, PT ;  /* 0x00000004ff007c0c */ /* 0x000fe2000bf05070 */
[----:B------:R-:W-:-:S02]  /*0dc0*/  USHF.R.U32.HI UR7, URZ, UR9, UR7 ;  /* 0x000000093f077299 */ /* 0x000fc40008011607 */
[----:B------:R-:W-:Y:S01]  /*0dd0*/  USHF.L.U32 UR6, UR11, UR18, URZ ;  /* 0x000000120b067299 */ /* 0x000fe2000800063f */
[----:B------:R-:W-:Y:S01]  /*0de0*/  ISETP.NE.AND.EX P0, PT, RZ, UR5, PT, P0 ;  /* 0x00000005ff007c0c */ /* 0x000fe2000bf05300 */
[----:B------:R-:W-:Y:S02]  /*0df0*/  USHF.R.U64 UR22, UR16, UR10, UR7 ;  /* 0x0000000a10167299 */ /* 0x000fe40008001207 */
[----:B------:R-:W-:Y:S02]  /*0e00*/  USHF.R.U32.HI UR7, URZ, UR10, UR7 ;  /* 0x0000000a3f077299 */ /* 0x000fe40008011607 */
[----:B------:R-:W-:Y:S02]  /*0e10*/  UISETP.NE.AND UP1, UPT, UR39, URZ, UPT ;  /* 0x0000003f2700728c */ /* 0x000fe4000bf25270 */
[----:B------:R-:W-:Y:S01]  /*0e20*/  USHF.R.U64 UR23, UR22, UR18, UR7 ;  /* 0x0000001216177299 */ /* 0x000fe20008001207 */
[----:B------:R-:W-:Y:S01]  /*0e30*/  ULDC UR17, c[0x0][0x600] ;  /* 0x0001800000117ab9 */ /* 0x000fe20000000800 */
[----:B------:R-:W-:-:S02]  /*0e40*/  ULOP3.LUT UR13, URZ, UR6, URZ, 0x33, !UPT ;  /* 0x000000063f0d7292 */ /* 0x000fc4000f8e333f */
[----:B------:R-:W-:Y:S02]  /*0e50*/  UIADD3 UR15, UR17, -0x1, URZ ;  /* 0xffffffff110f7890 */ /* 0x000fe4000fffe03f */
[----:B------:R-:W-:Y:S02]  /*0e60*/  USEL UR12, UR8, UR12, !UP1 ;  /* 0x0000000c080c7287 */ /* 0x000fe4000c800000 */
[----:B------:R-:W-:Y:S01]  /*0e70*/  USHF.R.U32.HI UR7, URZ, UR18, UR7 ;  /* 0x000000123f077299 */ /* 0x000fe20008011607 */
[----:B------:R-:W-:Y:S01]  /*0e80*/  ULDC UR19, c[0x0][0x648] ;  /* 0x0001920000137ab9 */ /* 0x000fe20000000800 */
[----:B------:R-:W-:Y:S01]  /*0e90*/  ULDC UR20, c[0x0][0x638] ;  /* 0x00018e0000147ab9 */ /* 0x000fe20000000800 */
[----:B------:R-:W-:Y:S01]  /*0ea0*/  UMOV UR21, 0x1 ;  /* 0x0000000100157882 */ /* 0x000fe20000000000 */
[----:B------:R-:W-:Y:S01]  /*0eb0*/  UMOV UR6, UR23 ;  /* 0x0000001700067c82 */ /* 0x000fe20008000000 */
[----:B------:R-:W-:Y:S07]  /*0ec0*/  @!P0 BRA `(.L_x_10) ;  /* 0x0000000000308947 */ /* 0x000fee0003800000 */
[----:B------:R-:W-:Y:S02]  /*0ed0*/  ULDC UR10, c[0x0][0x64c] ;  /* 0x00019300000a7ab9 */ /* 0x000fe40000000800 */
        /* <DEDUP_REMOVED lines=8> */
[----:B------:R-:W-:-:S07]  /*0f60*/  UIMAD.WIDE.U32.X UR4, UR14, UR5, UR10, UP0 ;  /* 0x000000050e0472a5 */ /* 0x000fce00080e040a */
[----:B------:R-:W-:Y:S01]  /*0f70*/  UMOV UR6, UR4 ;  /* 0x0000000400067c82 */ /* 0x000fe20008000000 */
[----:B------:R-:W-:-:S05]  /*0f80*/  UMOV UR7, UR5 ;  /* 0x0000000500077c82 */ /* 0x000fca0008000000 */
.L_x_10:
[----:B------:R-:W-:Y:S01]  /*0f90*/  USHF.R.U64 UR5, UR6, UR19, UR7 ;  /* 0x0000001306057299 */ /* 0x000fe20008001207 */
[----:B------:R-:W-:Y:S01]  /*0fa0*/  IMAD.MOV.U32 R0, RZ, RZ, 0x1 ;  /* 0x00000001ff007424 */ /* 0x000fe200078e00ff */
[----:B------:R-:W-:Y:S02]  /*0fb0*/  USHF.L.U32 UR4, UR21, UR18, URZ ;  /* 0x0000001215047299 */ /* 0x000fe4000800063f */
[----:B------:R-:W-:Y:S02]  /*0fc0*/  ULOP3.LUT UR13, UR22, UR13, URZ, 0xc0, !UPT ;  /* 0x0000000d160d7292 */ /* 0x000fe4000f8ec03f */
[----:B------:R-:W-:Y:S02]  /*0fd0*/  UIADD3 UR6, -UR5, URZ, URZ ;  /* 0x0000003f05067290 */ /* 0x000fe4000fffe13f */
[----:B------:R-:W-:Y:S02]  /*0fe0*/  UIMAD UR13, UR4, UR5, UR13 ;  /* 0x00000005040d72a4 */ /* 0x000fe4000f8e020d */
[----:B------:R-:W-:-:S02]  /*0ff0*/  ULOP3.LUT UR15, UR16, UR15, URZ, 0xc0, !UPT ;  /* 0x0000000f100f7292 */ /* 0x000fc4000f8ec03f */
[----:B------:R-:W-:Y:S01]  /*1000*/  UIMAD UR4, UR6, UR20, UR23 ;  /* 0x00000014060472a4 */ /* 0x000fe2000f8e0217 */
[----:B------:R-:W-:Y:S01]  /*1010*/  ULDC UR5, c[0x0][0x610] ;  /* 0x0001840000057ab9 */ /* 0x000fe20000000800 */
[----:B------:R-:W-:Y:S02]  /*1020*/  UISETP.NE.AND UP0, UPT, UR39, URZ, UPT ;  /* 0x0000003f2700728c */ /* 0x000fe4000bf05270 */
[----:B------:R-:W-:Y:S02]  /*1030*/  UIMAD UR12, UR13, UR5, UR12 ;  /* 0x000000050d0c72a4 */ /* 0x000fe4000f8e020c */
[----:B------:R-:W-:-:S04]  /*1040*/  UIMAD UR4, UR4, UR17, UR15 ;  /* 0x00000011040472a4 */ /* 0x000fc8000f8e020f */
[----:B------:R-:W-:Y:S02]  /*1050*/  USEL UR41, UR4, UR12, !UP0 ;  /* 0x0000000c04297287 */ /* 0x000fe4000c000000 */
[----:B------:R-:W-:-:S12]  /*1060*/  USEL UR40, UR12, UR4, !UP0 ;  /* 0x000000040c287287 */ /* 0x000fd8000c000000 */
.L_x_8:
[----:B------:R-:W-:-:S08]  /*1070*/  NOP ;  /* 0x0000000000007918 */ /* 0x000fd00000000000 */
[----:B------:R-:W1:Y:S02]  /*1080*/  USETMAXREG.TRY_ALLOC.CTAPOOL UP0, 0xf0 ;  /* 0x000000f0000079c8 */ /* 0x000e640008000600 */
[----:B-1----:R-:W-:-:S13]  /*1090*/  PLOP3.LUT P0, PT, PT, PT, UP0, 0x80, 0x0 ;  /* 0x000000000000781c */ /* 0x002fda0003f0f008 */
[----:B------:R-:W-:Y:S05]  /*10a0*/  @!P0 BRA `(.L_x_8) ;  /* 0xfffffffc00f08947 */ /* 0x000fea000383ffff */
[----:B------:R-:W-:Y:S01]  /*10b0*/  ULDC.64 UR4, c[0x0][0x598] ;  /* 0x0001660000047ab9 */ /* 0x000fe20000000a00 */
[----:B------:R-:W-:Y:S01]  /*10c0*/  ULDC.64 UR44, c[0x0][0x208] ;  /* 0x00008200002c7ab9 */ /* 0x000fe20000000a00 */
[----:B------:R-:W-:-:S04]  /*10d0*/  ISETP.NE.U32.AND P0, PT, RZ, UR4, PT ;  /* 0x00000004ff007c0c */ /* 0x000fc8000bf05070 */
[----:B------:R-:W-:-:S13]  /*10e0*/  ISETP.NE.AND.EX P0, PT, RZ, UR5, PT, P0 ;  /* 0x00000005ff007c0c */ /* 0x000fda000bf05300 */
[----:B------:R-:W-:Y:S05]  /*10f0*/  @!P0 BRA `(.L_x_11) ;  /* 0x00000000001c8947 */ /* 0x000fea0003800000 */
[----:B------:R-:W1:Y:S02]  /*1100*/  LDC.64 R2, c[0x0][0x598] ;  /* 0x00016600ff027b82 */ /* 0x000e640000000a00 */
[----:B-1----:R-:W2:Y:S02]  /*1110*/  LDG.E.64 R2, desc[UR44][R2.64] ;  /* 0x0000002c02027981 */ /* 0x002ea4000c1e1b00 */
[----:B--2---:R-:W-:-:S04]  /*1120*/  ISETP.NE.U32.AND P0, PT, R2, RZ, PT ;  /* 0x000000ff0200720c */ /* 0x004fc80003f05070 */
[----:B------:R-:W-:-:S13]  /*1130*/  ISETP.NE.AND.EX P0, PT, R3, RZ, PT, P0 ;  /* 0x000000ff0300720c */ /* 0x000fda0003f05300 */
[----:B------:R-:W-:Y:S05]  /*1140*/  @!P0 BRA `(.L_x_11) ;  /* 0x0000000000088947 */ /* 0x000fea0003800000 */
[----:B------:R1:W5:Y:S01]  /*1150*/  LD.E R2, desc[UR44][R2.64] ;  /* 0x0000002c02027980 */ /* 0x000362000c101900 */
[----:B------:R-:W-:Y:S05]  /*1160*/  BRA `(.L_x_12) ;  /* 0x0000000000247947 */ /* 0x000fea0003800000 */
.L_x_11:
[----:B------:R-:W-:Y:S02]  /*1170*/  ULDC.64 UR4, c[0x0][0x588] ;  /* 0x0001620000047ab9 */ /* 0x000fe40000000a00 */
[----:B------:R-:W-:-:S04]  /*1180*/  ISETP.NE.U32.AND P0, PT, RZ, UR4, PT ;  /* 0x00000004ff007c0c */ /* 0x000fc8000bf05070 */
[----:B------:R-:W-:-:S13]  /*1190*/  ISETP.NE.AND.EX P0, PT, RZ, UR5, PT, P0 ;  /* 0x00000005ff007c0c */ /* 0x000fda000bf05300 */
[----:B------:R-:W-:Y:S05]  /*11a0*/  @!P0 BRA `(.L_x_13) ;  /* 0x00000000000c8947 */ /* 0x000fea0003800000 */
[----:B------:R-:W1:Y:S02]  /*11b0*/  LDC.64 R2, c[0x0][0x588] ;  /* 0x00016200ff027b82 */ /* 0x000e640000000a00 */
[----:B-1----:R2:W5:Y:S01]  /*11c0*/  LDG.E R2, desc[UR44][R2.64] ;  /* 0x0000002c02027981 */ /* 0x002562000c1e1900 */
[----:B------:R-:W-:Y:S05]  /*11d0*/  BRA `(.L_x_12) ;  /* 0x0000000000087947 */ /* 0x000fea0003800000 */
.L_x_13:
[----:B------:R-:W-:Y:S02]  /*11e0*/  ULDC UR4, c[0x0][0x580] ;  /* 0x0001600000047ab9 */ /* 0x000fe40000000800 */
[----:B------:R-:W-:-:S07]  /*11f0*/  IMAD.U32 R2, RZ, RZ, UR4 ;  /* 0x00000004ff027e24 */ /* 0x000fce000f8e00ff */
.L_x_12:
[----:B------:R-:W-:Y:S02]  /*1200*/  ULDC.64 UR4, c[0x0][0x5a0] ;  /* 0x0001680000047ab9 */ /* 0x000fe40000000a00 */
[----:B------:R-:W-:-:S04]  /*1210*/  ISETP.NE.U32.AND P0, PT, RZ, UR4, PT ;  /* 0x00000004ff007c0c */ /* 0x000fc8000bf05070 */
[----:B------:R-:W-:-:S13]  /*1220*/  ISETP.NE.AND.EX P0, PT, RZ, UR5, PT, P0 ;  /* 0x00000005ff007c0c */ /* 0x000fda000bf05300 */
[----:B------:R-:W-:Y:S05]  /*1230*/  @!P0 BRA `(.L_x_14) ;  /* 0x00000000001c8947 */ /* 0x000fea0003800000 */
[----:B------:R-:W3:Y:S02]  /*1240*/  LDC.64 R4, c[0x0][0x5a0] ;  /* 0x00016800ff047b82 */ /* 0x000ee40000000a00 */
[----:B---3--:R-:W3:Y:S02]  /*1250*/  LDG.E.64 R4, desc[UR44][R4.64] ;  /* 0x0000002c04047981 */ /* 0x008ee4000c1e1b00 */
[----:B---3--:R-:W-:-:S04]  /*1260*/  ISETP.NE.U32.AND P0, PT, R4, RZ, PT ;  /* 0x000000ff0400720c */ /* 0x008fc80003f05070 */
[----:B------:R-:W-:-:S13]  /*1270*/  ISETP.NE.AND.EX P0, PT, R5, RZ, PT, P0 ;  /* 0x000000ff0500720c */ /* 0x000fda0003f05300 */
[----:B------:R-:W-:Y:S05]  /*1280*/  @!P0 BRA `(.L_x_14) ;  /* 0x0000000000088947 */ /* 0x000fea0003800000 */
[----:B------:R3:W5:Y:S01]  /*1290*/  LD.E R16, desc[UR44][R4.64] ;  /* 0x0000002c04107980 */ /* 0x000762000c101900 */
[----:B------:R-:W-:Y:S05]  /*12a0*/  BRA `(.L_x_15) ;  /* 0x0000000000247947 */ /* 0x000fea0003800000 */
.L_x_14:
[----:B------:R-:W-:Y:S02]  /*12b0*/  ULDC.64 UR4, c[0x0][0x590] ;  /* 0x0001640000047ab9 */ /* 0x000fe40000000a00 */
[----:B------:R-:W-:-:S04]  /*12c0*/  ISETP.NE.U32.AND P0, PT, RZ, UR4, PT ;  /* 0x00000004ff007c0c */ /* 0x000fc8000bf05070 */
[----:B------:R-:W-:-:S13]  /*12d0*/  ISETP.NE.AND.EX P0, PT, RZ, UR5, PT, P0 ;  /* 0x00000005ff007c0c */ /* 0x000fda000bf05300 */
[----:B------:R-:W-:Y:S05]  /*12e0*/  @!P0 BRA `(.L_x_16) ;  /* 0x00000000000c8947 */ /* 0x000fea0003800000 */
[----:B------:R-:W3:Y:S02]  /*12f0*/  LDC.64 R4, c[0x0][0x590] ;  /* 0x00016400ff047b82 */ /* 0x000ee40000000a00 */
[----:B---3--:R4:W5:Y:S01]  /*1300*/  LDG.E R16, desc[UR44][R4.64] ;  /* 0x0000002c04107981 */ /* 0x008962000c1e1900 */
[----:B------:R-:W-:Y:S05]  /*1310*/  BRA `(.L_x_15) ;  /* 0x0000000000087947 */ /* 0x000fea0003800000 */
.L_x_16:
[----:B------:R-:W-:Y:S02]  /*1320*/  ULDC UR4, c[0x0][0x584] ;  /* 0x0001610000047ab9 */ /* 0x000fe40000000800 */
[----:B------:R-:W-:-:S07]  /*1330*/  MOV R16, UR4 ;  /* 0x0000000400107c02 */ /* 0x000fce0008000f00 */
.L_x_15:
[----:B------:R-:W-:-:S13]  /*1340*/  LOP3.LUT P0, RZ, R0, 0xff, RZ, 0xc0, !PT ;  /* 0x000000ff00ff7812 */ /* 0x000fda000780c0ff */
[----:B------:R-:W-:Y:S05]  /*1350*/  @!P0 EXIT ;  /* 0x000000000000894d */ /* 0x000fea0003800000 */
[----:B------:R-:W-:Y:S01]  /*1360*/  ULDC UR4, c[0x0][0x28c] ;  /* 0x0000a30000047ab9 */ /* 0x000fe20000000800 */
[----:B------:R-:W-:Y:S01]  /*1370*/  UMOV UR36, URZ ;  /* 0x0000003f00247c82 */ /* 0x000fe20008000000 */
[----:B------:R-:W-:Y:S01]  /*1380*/  UIADD3 UR4, UR4, 0x7f, URZ ;  /* 0x0000007f04047890 */ /* 0x000fe2000fffe03f */
[----:B------:R-:W-:-:S03]  /*1390*/  UMOV UR37, URZ ;  /* 0x0000003f00257c82 */ /* 0x000fc60008000000 */
[----:B------:R-:W-:-:S04]  /*13a0*/  USHF.R.S32.HI UR5, URZ, 0x1f, UR4 ;  /* 0x0000001f3f057899 */ /* 0x000fc80008011404 */
[----:B------:R-:W-:-:S04]  /*13b0*/  ULEA.HI UR5, UR5, UR4, URZ, 0x7 ;  /* 0x0000000405057291 */ /* 0x000fc8000f8f383f */
[----:B------:R-:W-:-:S12]  /*13c0*/  USHF.R.S32.HI UR43, URZ, 0x7, UR5 ;  /* 0x000000073f2b7899 */ /* 0x000fd80008011405 */
.L_x_546:
[----:B------:R-:W0:Y:S01]  /*13d0*/  S2R R0, SR_TID.X ;  /* 0x0000000000007919 */ /* 0x000e220000002100 */
[----:B-1----:R-:W1:Y:S01]  /*13e0*/  S2UR UR7, SR_CgaCtaId ;  /* 0x00000000000779c3 */ /* 0x002e620000008800 */
[----:B------:R-:W-:Y:S02]  /*13f0*/  UMOV UR6, 0x400 ;  /* 0x0000040000067882 */ /* 0x000fe40000000000 */
[----:B-1----:R-:W-:Y:S01]  /*1400*/  ULEA UR6, UR7, UR6, 0x18 ;  /* 0x0000000607067291 */ /* 0x002fe2000f8ec03f */
[----:B0-----:R-:W-:-:S04]  /*1410*/  LOP3.LUT R0, R0, 0x80, RZ, 0xc0, !PT ;  /* 0x0000008000007812 */ /* 0x001fc800078ec0ff */
[----:B------:R-:W-:-:S06]  /*1420*/  SHF.R.U32.HI R0, RZ, 0x7, R0 ;  /* 0x00000007ff007819 */ /* 0x000fcc0000011600 */
[----:B------:R-:W0:Y:S02]  /*1430*/  SHFL.IDX PT, R0, R0, RZ, 0x1f ;  /* 0x00001fff00007589 */ /* 0x000e2400000e0000 */
[----:B0-----:R-:W-:-:S13]  /*1440*/  R2UR UR4, R0 ;  /* 0x00000000000472ca */ /* 0x001fda00000e0000 */
[----:B------:R-:W-:-:S04]  /*1450*/  ULEA.HI UR5, UR4, UR4, URZ, 0x1 ;  /* 0x0000000404057291 */ /* 0x000fc8000f8f083f */
[----:B------:R-:W-:-:S04]  /*1460*/  ULOP3.LUT UR5, UR5, 0x7fffe, URZ, 0xc0, !UPT ;  /* 0x0007fffe05057892 */ /* 0x000fc8000f8ec03f */
[----:B------:R-:W-:-:S03]  /*1470*/  UIADD3 UR5, UR4, -UR5, URZ ;  /* 0x8000000504057290 */ /* 0x000fc6000fffe03f */
[----:B------:R-:W-:Y:S01]  /*1480*/  ULDC UR4, c[0x0][0x28c] ;  /* 0x0000a30000047ab9 */ /* 0x000fe20000000800 */
[----:B------:R-:W-:Y:S01]  /*1490*/  ULEA UR5, UR5, UR6, 0xd ;  /* 0x0000000605057291 */ /* 0x000fe2000f8e683f */
[----:B------:R-:W-:-:S03]  /*14a0*/  ISETP.LT.AND P0, PT, RZ, UR4, PT ;  /* 0x00000004ff007c0c */ /* 0x000fc6000bf01270 */
[----:B------:R-:W-:-:S04]  /*14b0*/  UIADD3 UR5, UR5, 0x100, URZ ;  /* 0x0000010005057890 */ /* 0x000fc8000fffe03f */
[----:B------:R-:W-:-:S04]  /*14c0*/  USHF.R.U32.HI UR5, URZ, 0x4, UR5 ;  /* 0x000000043f057899 */ /* 0x000fc80008011605 */
[----:B------:R-:W-:Y:S02]  /*14d0*/  ULOP3.LUT UR46, UR5, 0x3fff, URZ, 0xc0, !UPT ;  /* 0x00003fff052e7892 */ /* 0x000fe4000f8ec03f */
[----:B---3--:R-:W-:Y:S10]  /*14e0*/  @P0 BRA `(.L_x_17) ;  /* 0x0000000000400947 */ /* 0x008ff40003800000 */
[----:B------:R-:W-:Y:S01]  /*14f0*/  MOV R0, 0x0 ;  /* 0x0000000000007802 */ /* 0x000fe20000000f00 */
[----:B------:R-:W-:Y:S01]  /*1500*/  ULDC.64 UR4, c[0x4][0x68] ;  /* 0x01001a0000047ab9 */ /* 0x000fe20000000a00 */
[----:B------:R-:W-:Y:S01]  /*1510*/  ULDC.64 UR6, c[0x4][0x8] ;  /* 0x0100020000067ab9 */ /* 0x000fe20000000a00 */
[----:B---34-:R-:W-:Y:S01]  /*1520*/  IMAD.U32 R4, RZ, RZ, UR4 ;  /* 0x00000004ff047e24 */ /* 0x018fe2000f8e00ff */
[----:B------:R0:W1:Y:S01]  /*1530*/  LDC.64 R14, c[0x4][R0] ;  /* 0x01000000000e7b82 */ /* 0x0000620000000a00 */
[----:B------:R-:W-:Y:S01]  /*1540*/  IMAD.U32 R5, RZ, RZ, UR5 ;  /* 0x00000005ff057e24 */ /* 0x000fe2000f8e00ff */
[----:B------:R-:W-:Y:S01]  /*1550*/  ULDC.64 UR4, c[0x4][0x70] ;  /* 0x01001c0000047ab9 */ /* 0x000fe20000000a00 */
[----:B------:R-:W-:Y:S01]  /*1560*/  IMAD.U32 R10, RZ, RZ, UR6 ;  /* 0x00000006ff0a7e24 */ /* 0x000fe2000f8e00ff */
[----:B------:R-:W-:Y:S01]  /*1570*/  MOV R6, UR4 ;  /* 0x0000000400067c02 */ /* 0x000fe20008000f00 */
[----:B------:R-:W-:Y:S01]  /*1580*/  IMAD.U32 R7, RZ, RZ, UR5 ;  /* 0x00000005ff077e24 */ /* 0x000fe2000f8e00ff */
[----:B------:R-:W-:Y:S01]  /*1590*/  MOV R11, UR7 ;  /* 0x00000007000b7c02 */ /* 0x000fe20008000f00 */
[----:B------:R-:W-:Y:S01]  /*15a0*/  IMAD.MOV.U32 R8, RZ, RZ, 0x1e1 ;  /* 0x000001e1ff087424 */ /* 0x000fe200078e00ff */
[----:B------:R-:W-:Y:S01]  /*15b0*/  MOV R13, RZ ;  /* 0x000000ff000d7202 */ /* 0x000fe20000000f00 */
[----:B0-----:R-:W-:-:S07]  /*15c0*/  IMAD.MOV.U32 R12, RZ, RZ, 0x1 ;  /* 0x00000001ff0c7424 */ /* 0x001fce00078e00ff */
[----:B------:R-:W-:-:S07]  /*15d0*/  LEPC R20, `(.L_x_17) ;  /* 0x000000001014794e */ /* 0x000fce0000000000 */
[----:B-12--5:R-:W-:Y:S05]  /*15e0*/  CALL.ABS.NOINC R14 ;  /* 0x000000000e007343 */ /* 0x026fea0003c00000 */
.L_x_17:
[----:B------:R-:W-:-:S06]  /*15f0*/  ULOP3.LUT UR4, UR38, 0x1, URZ, 0xfc, !UPT ;  /* 0x0000000126047892 */ /* 0x000fcc000f8efc3f */
[----:B------:R-:W-:-:S05]  /*1600*/  IMAD.U32 R0, RZ, RZ, UR4 ;  /* 0x00000004ff007e24 */ /* 0x000fca000f8e00ff */
[----:B------:R-:W-:-:S13]  /*1610*/  ISETP.NE.AND P0, PT, R0, 0x3, PT ;  /* 0x000000030000780c */ /* 0x000fda0003f05270 */
[----:B------:R-:W-:Y:S05]  /*1620*/  @!P0 BRA `(.L_x_18) ;  /* 0x0000000000048947 */ /* 0x000fea0003800000 */
[----:B------:R-:W-:Y:S01]  /*1630*/  BPT.TRAP 0x1 ;  /* 0x000000040000795c */ /* 0x000fe20000300000 */
.L_x_18:
[----:B------:R-:W0:Y:S01]  /*1640*/  S2UR UR5, SR_CgaCtaId ;  /* 0x00000000000579c3 */ /* 0x000e220000008800 */
[----:B------:R-:W-:Y:S01]  /*1650*/  UMOV UR4, 0x400 ;  /* 0x0000040000047882 */ /* 0x000fe20000000000 */
[----:B---34-:R-:W-:Y:S01]  /*1660*/  IMAD.U32 R5, RZ, RZ, UR37 ;  /* 0x00000025ff057e24 */ /* 0x018fe2000f8e00ff */
[----:B--2---:R-:W-:-:S04]  /*1670*/  MOV R3, UR36 ;  /* 0x0000002400037c02 */ /* 0x004fc80008000f00 */
[----:B------:R-:W-:Y:S01]  /*1680*/  SHF.L.U32 R3, R3, 0x1f, RZ ;  /* 0x0000001f03037819 */ /* 0x000fe200000006ff */
[----:B0-----:R-:W-:-:S06]  /*1690*/  ULEA UR4, UR5, UR4, 0x18 ;  /* 0x0000000405047291 */ /* 0x001fcc000f8ec03f */
[----:B------:R-:W-:-:S04]  /*16a0*/  IMAD.U32 R0, RZ, RZ, UR4 ;  /* 0x00000004ff007e24 */ /* 0x000fc8000f8e00ff */
[----:B------:R-:W-:-:S04]  /*16b0*/  IMAD R4, R5, 0x8, R0 ;  /* 0x0000000805047824 */ /* 0x000fc800078e0200 */
[----:B------:R0:W1:Y:S01]  /*16c0*/  SYNCS.PHASECHK.TRANS64.TRYWAIT P1, [R4+URZ], R3 ;  /* 0x00000003040075a7 */ /* 0x000062000802017f */
[----:B------:R-:W-:Y:S05]  /*16d0*/  @!P0 BRA `(.L_x_19) ;  /* 0x0000000000048947 */ /* 0x000fea0003800000 */
[----:B------:R-:W-:Y:S01]  /*16e0*/  BPT.TRAP 0x1 ;  /* 0x000000040000795c */ /* 0x000fe20000300000 */
.L_x_19:
[----:B-1----:R-:W-:Y:S05]  /*16f0*/  @P1 BRA `(.L_x_20) ;  /* 0x0000000000081947 */ /* 0x002fea0003800000 */
[----:B------:R-:W1:Y:S02]  /*1700*/  SYNCS.PHASECHK.TRANS64.TRYWAIT P1, [R4+URZ], R3 ;  /* 0x00000003040075a7 */ /* 0x000e64000802017f */
[----:B-1----:R-:W-:Y:S05]  /*1710*/  @!P1 BRA `(.L_x_21) ;  /* 0x0000022400449947 */ /* 0x002fea0003800000 */
.L_x_20:
[----:B------:R-:W-:-:S04]  /*1720*/  UISETP.LT.AND UP0, UPT, UR43, 0x1, UPT ;  /* 0x000000012b00788c */ /* 0x000fc8000bf01270 */
[----:B------:R-:W-:-:S06]  /*1730*/  USEL UR4, UR43, 0x1, UP0 ;  /* 0x000000012b047887 */ /* 0x000fcc0008000000 */
[----:B01----:R-:W-:Y:S01]  /*1740*/  MOV R3, UR4 ;  /* 0x0000000400037c02 */ /* 0x003fe20008000f00 */
[----:B------:R-:W-:Y:S05]  /*1750*/  WARPSYNC.ALL ;  /* 0x0000000000007948 */ /* 0x000fea0003800000 */
[----:B------:R-:W-:-:S04]  /*1760*/  IADD3 R3, -R3, UR43, RZ ;  /* 0x0000002b03037c10 */ /* 0x000fc8000fffe1ff */
[----:B------:R-:W-:Y:S02]  /*1770*/  ISETP.GE.AND P1, PT, R3, 0x1, PT ;  /* 0x000000010300780c */ /* 0x000fe40003f26270 */
[----:B------:R-:W-:Y:S01]  /*1780*/  R2UR UR4, R0 ;  /* 0x00000000000472ca */ /* 0x000fe200000e0000 */
[----:B------:R-:W-:Y:S01]  /*1790*/  WARPGROUP.ARRIVE ;  /* 0x00000000000079c5 */ /* 0x000fe20000000000 */
[----:B------:R-:W-:Y:S01]  /*17a0*/  UMOV UR9, 0x40000040 ;  /* 0x4000004000097882 */ /* 0x000fe20000000000 */
[----:B------:R-:W-:Y:S01]  /*17b0*/  UMOV UR11, 0x40000040 ;  /* 0x40000040000b7882 */ /* 0x000fe20000000000 */
[----:B------:R0:W-:Y:S01]  /*17c0*/  STL [R1+0x2c8], R17 ;  /* 0x0002c81101007387 */ /* 0x0001e20000100800 */
[----:B------:R-:W-:Y:S01]  /*17d0*/  UMOV UR15, UR11 ;  /* 0x0000000b000f7c82 */ /* 0x000fe20008000000 */
[----:B------:R-:W-:Y:S02]  /*17e0*/  UMOV UR13, 0x40000040 ;  /* 0x40000040000d7882 */ /* 0x000fe40000000000 */
[----:B-----5:R-:W-:Y:S04]  /*17f0*/  STL [R1+0x2c4], R16 ;  /* 0x0002c41001007387 */ /* 0x020fe80000100800 */
[----:B------:R-:W-:Y:S01]  /*1800*/  STL [R1+0x2c0], R3 ;  /* 0x0002c00301007387 */ /* 0x000fe20000100800 */
[----:B------:R-:W-:-:S03]  /*1810*/  UIADD3 UR4, UR4, 0x50100, URZ ;  /* 0x0005010004047890 */ /* 0x000fc6000fffe03f */
[----:B------:R1:W-:Y:S01]  /*1820*/  STL [R1+0x2bc], R2 ;  /* 0x0002bc0201007387 */ /* 0x0003e20000100800 */
[----:B------:R-:W-:-:S03]  /*1830*/  USHF.R.U32.HI UR4, URZ, 0x4, UR4 ;  /* 0x000000043f047899 */ /* 0x000fc60008011604 */
[----:B------:R2:W-:Y:S01]  /*1840*/  STL [R1+0x2cc], R0 ;  /* 0x0002cc0001007387 */ /* 0x0005e20000100800 */
[----:B------:R-:W-:Y:S02]  /*1850*/  ULOP3.LUT UR5, UR4, 0x3fff, URZ, 0xc0, !UPT ;  /* 0x00003fff04057892 */ /* 0x000fe4000f8ec03f */
[----:B------:R-:W-:Y:S02]  /*1860*/  ULOP3.LUT UR4, UR46, 0x10000, URZ, 0xfc, !UPT ;  /* 0x000100002e047892 */ /* 0x000fe4000f8efc3f */
[----:B------:R-:W-:Y:S02]  /*1870*/  ULOP3.LUT UR5, UR5, 0x10000, URZ, 0xfc, !UPT ;  /* 0x0001000005057892 */ /* 0x000fe4000f8efc3f */
[----:B------:R-:W-:Y:S02]  /*1880*/  ULEA UR8, UR37, UR4, 0xc ;  /* 0x0000000425087291 */ /* 0x000fe4000f8e603f */
[----:B------:R-:W-:Y:S02]  /*1890*/  ULEA UR6, UR37, UR5, 0xc ;  /* 0x0000000525067291 */ /* 0x000fe4000f8e603f */
[----:B------:R-:W-:-:S05]  /*18a0*/  UIADD3 UR12, UR8, 0x400, URZ ;  /* 0x00000400080c7890 */ /* 0x000fca000fffe03f */
[----:B------:R-:W-:Y:S02]  /*18b0*/  UMOV UR10, UR6 ;  /* 0x00000006000a7c82 */ /* 0x000fe40008000000 */
[----:B------:R-:W-:Y:S01]  /*18c0*/  HGMMA.64x256x16.F32 R24, gdesc[UR8], RZ, !UPT, gsb0 ;  /* 0x03e00000081879f0 */ /* 0x000fe2000c0008ff */
[----:B------:R-:W-:Y:S02]  /*18d0*/  UMOV UR14, UR10 ;  /* 0x0000000a000e7c82 */ /* 0x000fe40008000000 */
[----:B------:R-:W-:Y:S02]  /*18e0*/  WARPGROUP.DEPBAR.LE gsb0, 0x0 ;  /* 0x00008000000079c5 */ /* 0x000fe40000010000 */
[----:B------:R-:W-:Y:S01]  /*18f0*/  STL.64 [R1], R24 ;  /* 0x0000001801007387 */ /* 0x000fe20000100a00 */
[----:B------:R-:W-:Y:S01]  /*1900*/  IMAD.MOV.U32 R235, RZ, RZ, R46 ;  /* 0x000000ffffeb7224 */ /* 0x000fe200078e002e */
[----:B------:R-:W-:Y:S01]  /*1910*/  MOV R233, R48 ;  /* 0x0000003000e97202 */ /* 0x000fe20000000f00 */
[----:B------:R-:W-:Y:S01]  /*1920*/  IMAD.MOV.U32 R234, RZ, RZ, R47 ;  /* 0x000000ffffea7224 */ /* 0x000fe200078e002f */
[----:B------:R-:W-:Y:S01]  /*1930*/  STL.64 [R1+0x8], R26 ;  /* 0x0000081a01007387 */ /* 0x000fe20000100a00 */
        /* <DEDUP_REMOVED lines=73> */
[----:B0-----:R-:W-:Y:S01]  /*1dd0*/  MOV R17, R135 ;  /* 0x0000008700117202 */ /* 0x001fe20000000f00 */
        /* <DEDUP_REMOVED lines=9> */
[----:B-1----:R-:W-:Y:S01]  /*1e70*/  MOV R2, R150 ;  /* 0x0000009600027202 */ /* 0x002fe20000000f00 */
[----:B------:R-:W-:Y:S01]  /*1e80*/  IMAD.MOV.U32 R196, RZ, RZ, R112 ;  /* 0x000000ffffc47224 */ /* 0x000fe200078e0070 */
[----:B------:R0:W-:Y:S01]  /*1e90*/  STL.64 [R1+0x50], R44 ;  /* 0x0000502c01007387 */ /* 0x0001e20000100a00 */
[----:B------:R-:W-:-:S02]  /*1ea0*/  IMAD.MOV.U32 R197, RZ, RZ, R113 ;  /* 0x000000ffffc57224 */ /* 0x000fc400078e0071 */
[----:B------:R-:W-:Y:S01]  /*1eb0*/  IMAD.MOV.U32 R199, RZ, RZ, R115 ;  /* 0x000000ffffc77224 */ /* 0x000fe200078e0073 */
[----:B------:R-:W-:Y:S01]  /*1ec0*/  STL [R1+0xaf0], R152 ;  /* 0x000af09801007387 */ /* 0x000fe20000100800 */
[----:B------:R-:W-:Y:S02]  /*1ed0*/  IMAD.MOV.U32 R200, RZ, RZ, R116 ;  /* 0x000000ffffc87224 */ /* 0x000fe400078e0074 */
[----:B------:R-:W-:Y:S02]  /*1ee0*/  IMAD.MOV.U32 R202, RZ, RZ, R118 ;  /* 0x000000ffffca7224 */ /* 0x000fe400078e0076 */
[----:B------:R-:W-:Y:S02]  /*1ef0*/  IMAD.MOV.U32 R203, RZ, RZ, R119 ;  /* 0x000000ffffcb7224 */ /* 0x000fe400078e0077 */
[----:B------:R-:W-:Y:S02]  /*1f00*/  IMAD.MOV.U32 R205, RZ, RZ, R121 ;  /* 0x000000ffffcd7224 */ /* 0x000fe400078e0079 */
[----:B------:R-:W-:-:S02]  /*1f10*/  IMAD.MOV.U32 R206, RZ, RZ, R122 ;  /* 0x000000ffffce7224 */ /* 0x000fc400078e007a */
[----:B------:R-:W-:Y:S02]  /*1f20*/  IMAD.MOV.U32 R208, RZ, RZ, R124 ;  /* 0x000000ffffd07224 */ /* 0x000fe400078e007c */
        /* <DEDUP_REMOVED lines=17> */
[----:B--2---:R-:W-:Y:S02]  /*2040*/  IMAD.MOV.U32 R0, RZ, RZ, R151 ;  /* 0x000000ffff007224 */ /* 0x004fe400078e0097 */
[----:B0-----:R-:W-:-:S06]  /*2050*/  WARPGROUP.ARRIVE ;  /* 0x00000000000079c5 */ /* 0x001fcc0000000000 */
[----:B------:R-:W-:Y:S03]  /*2060*/  HGMMA.64x256x16.F32 R24, gdesc[UR12], RZ, !UPT, gsb0 ;  /* 0x03e000000c1879f0 */ /* 0x000fe6000c0008ff */
[----:B------:R-:W-:Y:S02]  /*2070*/  WARPGROUP.DEPBAR.LE gsb0, 0x0 ;  /* 0x00008000000079c5 */ /* 0x000fe40000010000 */
[----:B------:R-:W-:Y:S04]  /*2080*/  STL.64 [R1+0xae8], R150 ;  /* 0x000ae89601007387 */ /* 0x000fe80000100a00 */
        /* <DEDUP_REMOVED lines=20> */
[----:B------:R0:W-:Y:S04]  /*21d0*/  STL.64 [R1+0xa40], R108 ;  /* 0x000a406c01007387 */ /* 0x0001e80000100a00 */
[----:B0-----:R-:W2:Y:S04]  /*21e0*/  LDL.LU R108, [R1] ;  /* 0x00000000016c7983 */ /* 0x001ea80000300800 */
[----:B------:R-:W2:Y:S04]  /*21f0*/  LDL.LU R109, [R1+0x4] ;  /* 0x00000400016d7983 */ /* 0x000ea80000300800 */
        /* <DEDUP_REMOVED lines=19> */
[----:B------:R-:W2:Y:S01]  /*2330*/  LDL.LU R129, [R1+0x54] ;  /* 0x0000540001817983 */ /* 0x000ea20000300800 */
        /* <DEDUP_REMOVED lines=31> */
[----:B------:R-:W-:Y:S01]  /*2530*/  UIADD3 UR12, UR8, 0x2, URZ ;  /* 0x00000002080c7890 */ /* 0x000fe2000fffe03f */
[----:B------:R-:W-:Y:S01]  /*2540*/  IMAD.MOV.U32 R214, RZ, RZ, R22 ;  /* 0x000000ffffd67224 */ /* 0x000fe200078e0016 */
[----:B------:R-:W-:Y:S01]  /*2550*/  UIADD3 UR14, UR6, 0x2, URZ ;  /* 0x00000002060e7890 */ /* 0x000fe2000fffe03f */
[----:B------:R-:W-:Y:S01]  /*2560*/  IMAD.MOV.U32 R216, RZ, RZ, R20 ;  /* 0x000000ffffd87224 */ /* 0x000fe200078e0014 */
[----:B------:R-:W-:Y:S01]  /*2570*/  UMOV UR13, 0x40000040 ;  /* 0x40000040000d7882 */ /* 0x000fe20000000000 */
[----:B------:R-:W-:Y:S01]  /*2580*/  IMAD.MOV.U32 R217, RZ, RZ, R19 ;  /* 0x000000ffffd97224 */ /* 0x000fe200078e0013 */
[----:B------:R-:W-:Y:S01]  /*2590*/  UMOV UR15, 0x40000040 ;  /* 0x40000040000f7882 */ /* 0x000fe20000000000 */
        /* <DEDUP_REMOVED lines=11> */
[----:B------:R-:W-:-:S06]  /*2650*/  IMAD.MOV.U32 R235, RZ, RZ, R0 ;  /* 0x000000ffffeb7224 */ /* 0x000fcc00078e0000 */
[----:B--2---:R-:W-:-:S06]  /*2660*/  WARPGROUP.ARRIVE ;  /* 0x00000000000079c5 */ /* 0x004fcc0000000000 */
[----:B------:R-:W-:Y:S03]  /*2670*/  HGMMA.64x256x16.F32 R108, gdesc[UR12], R108, gsb0 ;  /* 0x03e000000c6c79f0 */ /* 0x000fe6000800086c */
[----:B------:R-:W-:Y:S02]  /*2680*/  WARPGROUP.DEPBAR.LE gsb0, 0x0 ;  /* 0x00008000000079c5 */ /* 0x000fe40000010000 */
[----:B------:R-:W-:Y:S04]  /*2690*/  STL.64 [R1], R108 ;  /* 0x0000006c01007387 */ /* 0x000fe80000100a00 */
        /* <DEDUP_REMOVED lines=63> */
[----:B0-----:R-:W2:Y:S04]  /*2a90*/  LDL.LU R152, [R1+0xaf0] ;  /* 0x000af00001987983 */ /* 0x001ea80000300800 */
[----:B------:R-:W3:Y:S04]  /*2aa0*/  LDL.LU.64 R150, [R1+0xae8] ;  /* 0x000ae80001967983 */ /* 0x000ee80000300a00 */
        /* <DEDUP_REMOVED lines=20> */
[----:B------:R-:W3:Y:S01]  /*2bf0*/  LDL.LU.64 R108, [R1+0xa40] ;  /* 0x000a4000016c7983 */ /* 0x000ee20000300a00 */
[----:B------:R-:W-:Y:S01]  /*2c00*/  UIADD3 UR12, UR8, 0x402, URZ ;  /* 0x00000402080c7890 */ /* 0x000fe2000fffe03f */
[----:B------:R-:W-:Y:S01]  /*2c10*/  UMOV UR13, 0x40000040 ;  /* 0x40000040000d7882 */ /* 0x000fe20000000000 */
[----:B---3--:R-:W-:-:S07]  /*2c20*/  WARPGROUP.ARRIVE ;  /* 0x00000000000079c5 */ /* 0x008fce0000000000 */
[----:B------:R-:W-:Y:S03]  /*2c30*/  HGMMA.64x256x16.F32 R24, gdesc[UR12], R24, gsb0 ;  /* 0x03e000000c1879f0 */ /* 0x000fe60008000818 */
        /* <DEDUP_REMOVED lines=65> */
[----:B0-----:R-:W3:Y:S04]  /*3050*/  LDL.LU.64 R24, [R1] ;  /* 0x0000000001187983 */ /* 0x001ee80000300a00 */
        /* <DEDUP_REMOVED lines=63> */
[----:B------:R-:W-:-:S02]  /*3450*/  UIADD3 UR12, UR8, 0x4, URZ ;  /* 0x00000004080c7890 */ /* 0x000fc4000fffe03f */
[----:B------:R-:W-:Y:S01]  /*3460*/  UIADD3 UR14, UR6, 0x4, URZ ;  /* 0x00000004060e7890 */ /* 0x000fe2000fffe03f */
[----:B------:R-:W-:Y:S01]  /*3470*/  UMOV UR13, 0x40000040 ;  /* 0x40000040000d7882 */ /* 0x000fe20000000000 */
[----:B------:R-:W-:Y:S01]  /*3480*/  UMOV UR15, 0x40000040 ;  /* 0x40000040000f7882 */ /* 0x000fe20000000000 */
[----:B---3--:R-:W-:-:S06]  /*3490*/  WARPGROUP.ARRIVE ;  /* 0x00000000000079c5 */ /* 0x008fcc0000000000 */
[----:B------:R-:W-:Y:S03]  /*34a0*/  HGMMA.64x256x16.F32 R24, gdesc[UR12], R24, gsb0 ;  /* 0x03e000000c1879f0 */ /* 0x000fe60008000818 */
[----:B------:R-:W-:Y:S02]  /*34b0*/  WARPGROUP.DEPBAR.LE gsb0, 0x0 ;  /* 0x00008000000079c5 */ /* 0x000fe40000010000 */
[----:B------:R-:W-:Y:S01]  /*34c0*/  STL.64 [R1], R24 ;  /* 0x0000001801007387 */ /* 0x000fe20000100a00 */
[----:B------:R-:W-:Y:S01]  /*34d0*/  IMAD.MOV.U32 R2, RZ, RZ, R150 ;  /* 0x000000ffff027224 */ /* 0x000fe200078e0096 */
[----:B------:R-:W-:Y:S01]  /*34e0*/  MOV R0, R151 ;  /* 0x0000009700007202 */ /* 0x000fe20000000f00 */
[----:B------:R-:W-:Y:S01]  /*34f0*/  IMAD.MOV.U32 R3, RZ, RZ, R149 ;  /* 0x000000ffff037224 */ /* 0x000fe200078e0095 */
[----:B------:R-:W-:Y:S01]  /*3500*/  STL.64 [R1+0x8], R26 ;  /* 0x0000081a01007387 */ /* 0x000fe20000100a00 */
[----:B------:R-:W-:Y:S01]  /*3510*/  MOV R4, R148 ;  /* 0x0000009400047202 */ /* 0x000fe20000000f00 */
[----:B------:R-:W-:Y:S01]  /*3520*/  IMAD.MOV.U32 R6, RZ, RZ, R146 ;  /* 0x000000ffff067224 */ /* 0x000fe200078e0092 */
[----:B------:R-:W-:Y:S01]  /*3530*/  MOV R7, R145 ;  /* 0x0000009100077202 */ /* 0x000fe20000000f00 */
        /* <DEDUP_REMOVED lines=32> */
[----:B------:R0:W-:Y:S01]  /*3740*/  STL.64 [R1+0x50], R44 ;  /* 0x0000502c01007387 */ /* 0x0001e20000100a00 */
[----:B------:R-:W-:Y:S01]  /*3750*/  IMAD.MOV.U32 R207, RZ, RZ, R123 ;  /* 0x000000ffffcf7224 */ /* 0x000fe200078e007b */
[----:B------:R-:W-:Y:S01]  /*3760*/  MOV R202, R118 ;  /* 0x0000007600ca7202 */ /* 0x000fe20000000f00 */
[----:B------:R-:W-:Y:S01]  /*3770*/  IMAD.MOV.U32 R204, RZ, RZ, R120 ;  /* 0x000000ffffcc7224 */ /* 0x000fe200078e0078 */
[----:B------:R-:W3:Y:S01]  /*3780*/  LDL.LU.64 R150, [R1+0xa38] ;  /* 0x000a380001967983 */ /* 0x000ee20000300a00 */
        /* <DEDUP_REMOVED lines=96> */
[----:B------:R-:W-:-:S03]  /*3d90*/  IMAD.MOV.U32 R234, RZ, RZ, R47 ;  /* 0x000000ffffea7224 */ /* 0x000fc600078e002f */
        /* <DEDUP_REMOVED lines=28> */
[----:B0-----:R-:W3:Y:S04]  /*3f60*/  LDL.LU.64 R44, [R1+0x890] ;  /* 0x00089000012c7983 */ /* 0x001ee80000300a00 */
        /* <DEDUP_REMOVED lines=11> */
[----:B------:R-:W-:-:S02]  /*4020*/  UMOV UR13, 0x40000040 ;  /* 0x40000040000d7882 */ /* 0x000fc40000000000 */
[----:B--2---:R-:W-:Y:S01]  /*4030*/  STL [R1+0x838], R152 ;  /* 0x0008389801007387 */ /* 0x004fe20000100800 */
[----:B---3--:R-:W-:-:S06]  /*4040*/  WARPGROUP.ARRIVE ;  /* 0x00000000000079c5 */ /* 0x008fcc0000000000 */
        /* <DEDUP_REMOVED lines=74> */
[----:B------:R-:W-:-:S02]  /*44f0*/  IMAD.MOV.U32 R151, RZ, RZ, R214 ;  /* 0x000000ffff977224 */ /* 0x000fc400078e00d6 */
[----:B------:R-:W-:Y:S01]  /*4500*/  IMAD.MOV.U32 R152, RZ, RZ, R213 ;  /* 0x000000ffff987224 */ /* 0x000fe200078e00d5 */
[----:B------:R-:W-:Y:S01]  /*4510*/  MOV R213, R23 ;  /* 0x0000001700d57202 */ /* 0x000fe20000000f00 */
        /* <DEDUP_REMOVED lines=14> */
[----:B------:R-:W-:Y:S01]  /*4600*/  IMAD.MOV.U32 R235, RZ, RZ, R0 ;  /* 0x000000ffffeb7224 */ /* 0x000fe200078e0000 */
[----:B------:R-:W-:Y:S02]  /*4610*/  UIADD3 UR12, UR8, 0x6, URZ ;  /* 0x00000006080c7890 */ /* 0x000fe4000fffe03f */
[----:B------:R-:W-:Y:S01]  /*4620*/  UIADD3 UR14, UR6, 0x6, URZ ;  /* 0x00000006060e7890 */ /* 0x000fe2000fffe03f */
[----:B------:R-:W-:Y:S01]  /*4630*/  UMOV UR13, 0x40000040 ;  /* 0x40000040000d7882 */ /* 0x000fe20000000000 */
[----:B------:R-:W-:Y:S01]  /*4640*/  UMOV UR15, 0x40000040 ;  /* 0x40000040000f7882 */ /* 0x000fe20000000000 */
        /* <DEDUP_REMOVED lines=236> */
[----:B------:R-:W-:Y:S01]  /*5510*/  STL.64 [R1+0x30], R36 ;  /* 0x0000302401007387 */ /* 0x000fe20000100a00 */
[----:B------:R-:W-:-:S03]  /*5520*/  IMAD.MOV.U32 R2, RZ, RZ, R150 ;  /* 0x000000ffff027224 */ /* 0x000fc600078e0096 */
[----:B------:R-:W-:Y:S01]  /*5530*/  STL.64 [R1+0x38], R38 ;  /* 0x0000382601007387 */ /* 0x000fe20000100a00 */
[----:B------:R-:W-:-:S03]  /*5540*/  IMAD.MOV.U32 R0, RZ, RZ, R151 ;  /* 0x000000ffff007224 */ /* 0x000fc600078e0097 */
[----:B------:R-:W-:Y:S01]  /*5550*/  STL.64 [R1+0x40], R40 ;  /* 0x0000402801007387 */ /* 0x000fe20000100a00 */
[----:B------:R-:W-:Y:S01]  /*5560*/  IMAD.MOV.U32 R4, RZ, RZ, R148 ;  /* 0x000000ffff047224 */ /* 0x000fe200078e0094 */
[----:B------:R-:W-:Y:S02]  /*5570*/  MOV R3, R149 ;  /* 0x0000009500037202 */ /* 0x000fe40000000f00 */
[----:B------:R-:W-:Y:S01]  /*5580*/  STL.64 [R1+0x48], R42 ;  /* 0x0000482a01007387 */ /* 0x000fe20000100a00 */
[----:B------:R-:W-:Y:S01]  /*5590*/  MOV R6, R146 ;  /* 0x0000009200067202 */ /* 0x000fe20000000f00 */
[----:B------:R-:W-:Y:S02]  /*55a0*/  IMAD.MOV.U32 R5, RZ, RZ, R147 ;  /* 0x000000ffff057224 */ /* 0x000fe400078e0093 */
[----:B------:R0:W-:Y:S01]  /*55b0*/  STL.64 [R1+0x50], R44 ;  /* 0x0000502c01007387 */ /* 0x0001e20000100a00 */
[----:B------:R-:W-:-:S03]  /*55c0*/  IMAD.MOV.U32 R8, RZ, RZ, R144 ;  /* 0x000000ffff087224 */ /* 0x000fc600078e0090 */
[----:B------:R-:W3:Y:S01]  /*55d0*/  LDL.LU.64 R150, [R1+0x780] ;  /* 0x0007800001967983 */ /* 0x000ee20000300a00 */
[----:B------:R-:W-:Y:S01]  /*55e0*/  IMAD.MOV.U32 R7, RZ, RZ, R145 ;  /* 0x000000ffff077224 */ /* 0x000fe200078e0091 */
[----:B------:R-:W-:Y:S02]  /*55f0*/  MOV R9, R143 ;  /* 0x0000008f00097202 */ /* 0x000fe40000000f00 */
[----:B------:R-:W3:Y:S01]  /*5600*/  LDL.LU.64 R148, [R1+0x778] ;  /* 0x0007780001947983 */ /* 0x000ee20000300a00 */
[----:B------:R-:W-:Y:S01]  /*5610*/  IMAD.MOV.U32 R10, RZ, RZ, R142 ;  /* 0x000000ffff0a7224 */ /* 0x000fe200078e008e */
[----:B------:R-:W-:Y:S02]  /*5620*/  MOV R12, R140 ;  /* 0x0000008c000c7202 */ /* 0x000fe40000000f00 */
[----:B------:R-:W3:Y:S01]  /*5630*/  LDL.LU.64 R146, [R1+0x770] ;  /* 0x0007700001927983 */ /* 0x000ee20000300a00 */
[----:B------:R-:W-:-:S03]  /*5640*/  IMAD.MOV.U32 R11, RZ, RZ, R141 ;  /* 0x000000ffff0b7224 */ /* 0x000fc600078e008d */
[----:B------:R-:W3:Y:S01]  /*5650*/  LDL.LU.64 R144, [R1+0x768] ;  /* 0x0007680001907983 */ /* 0x000ee20000300a00 */
[----:B------:R-:W-:Y:S01]  /*5660*/  IMAD.MOV.U32 R14, RZ, RZ, R138 ;  /* 0x000000ffff0e7224 */ /* 0x000fe200078e008a */
[----:B------:R-:W-:Y:S01]  /*5670*/  MOV R15, R137 ;  /* 0x00000089000f7202 */ /* 0x000fe20000000f00 */
[----:B------:R-:W-:Y:S01]  /*5680*/  IMAD.MOV.U32 R13, RZ, RZ, R139 ;  /* 0x000000ffff0d7224 */ /* 0x000fe200078e008b */
        /* <DEDUP_REMOVED lines=488> */
[----:B------:R-:W-:-:S03]  /*7510*/  MOV R5, R150 ;  /* 0x0000009600057202 */ /* 0x000fc60000000f00 */
[----:B------:R-:W-:Y:S01]  /*7520*/  STL.64 [R1+0x38], R38 ;  /* 0x0000382601007387 */ /* 0x000fe20000100a00 */
[----:B------:R-:W-:-:S03]  /*7530*/  IMAD.MOV.U32 R4, RZ, RZ, R151 ;  /* 0x000000ffff047224 */ /* 0x000fc600078e0097 */
[----:B------:R-:W-:Y:S01]  /*7540*/  STL.64 [R1+0x40], R40 ;  /* 0x0000402801007387 */ /* 0x000fe20000100a00 */
[----:B------:R-:W-:-:S03]  /*7550*/  IMAD.MOV.U32 R7, RZ, RZ, R148 ;  /* 0x000000ffff077224 */ /* 0x000fc600078e0094 */
[----:B------:R-:W-:Y:S01]  /*7560*/  STL.64 [R1+0x48], R42 ;  /* 0x0000482a01007387 */ /* 0x000fe20000100a00 */
[----:B------:R-:W-:Y:S01]  /*7570*/  IMAD.MOV.U32 R6, RZ, RZ, R149 ;  /* 0x000000ffff067224 */ /* 0x000fe200078e0095 */
[----:B------:R-:W-:Y:S02]  /*7580*/  MOV R8, R147 ;  /* 0x0000009300087202 */ /* 0x000fe40000000f00 */
[----:B------:R0:W-:Y:S01]  /*7590*/  STL.64 [R1+0x50], R44 ;  /* 0x0000502c01007387 */ /* 0x0001e20000100a00 */
        /* <DEDUP_REMOVED lines=149> */
[----:B------:R-:W-:Y:S02]  /*7ef0*/  IMAD.MOV.U32 R0, RZ, RZ, R46 ;  /* 0x000000ffff007224 */ /* 0x000fe400078e002e */
[----:B------:R-:W-:Y:S01]  /*7f00*/  IMAD.MOV.U32 R17, RZ, RZ, R47 ;  /* 0x000000ffff117224 */ /* 0x000fe200078e002f */
        /* <DEDUP_REMOVED lines=100> */
[----:B------:R-:W-:Y:S01]  /*8550*/  IMAD.MOV.U32 R222, RZ, RZ, R19 ;  /* 0x000000ffffde7224 */ /* 0x000fe200078e0013 */
[----:B------:R0:W5:Y:S01]  /*8560*/  LDL.LU R0, [R1+0x2cc] ;  /* 0x0002cc0001007983 */ /* 0x0001620000300800 */
[----:B------:R-:W-:-:S02]  /*8570*/  IMAD.MOV.U32 R224, RZ, RZ, R15 ;  /* 0x000000ffffe07224 */ /* 0x000fc400078e000f */
[----:B------:R-:W-:Y:S01]  /*8580*/  IMAD.MOV.U32 R225, RZ, RZ, R14 ;  /* 0x000000ffffe17224 */ /* 0x000fe200078e000e */
[----:B------:R0:W5:Y:S01]  /*8590*/  LDL.LU R17, [R1+0x2c8] ;  /* 0x0002c80001117983 */ /* 0x0001620000300800 */
[----:B------:R-:W-:Y:S02]  /*85a0*/  IMAD.MOV.U32 R227, RZ, RZ, R12 ;  /* 0x000000ffffe37224 */ /* 0x000fe400078e000c */
[----:B------:R-:W-:Y:S01]  /*85b0*/  IMAD.MOV.U32 R228, RZ, RZ, R11 ;  /* 0x000000ffffe47224 */ /* 0x000fe200078e000b */
[----:B------:R0:W5:Y:S01]  /*85c0*/  LDL.LU R16, [R1+0x2c4] ;  /* 0x0002c40001107983 */ /* 0x0001620000300800 */
[----:B------:R-:W-:Y:S02]  /*85d0*/  IMAD.MOV.U32 R230, RZ, RZ, R9 ;  /* 0x000000ffffe67224 */ /* 0x000fe400078e0009 */
[----:B------:R-:W-:Y:S01]  /*85e0*/  IMAD.MOV.U32 R231, RZ, RZ, R8 ;  /* 0x000000ffffe77224 */ /* 0x000fe200078e0008 */
[----:B------:R0:W5:Y:S01]  /*85f0*/  LDL.LU R3, [R1+0x2c0] ;  /* 0x0002c00001037983 */ /* 0x0001620000300800 */
[----:B------:R-:W-:-:S02]  /*8600*/  IMAD.MOV.U32 R233, RZ, RZ, R6 ;  /* 0x000000ffffe97224 */ /* 0x000fc400078e0006 */
[----:B------:R-:W-:Y:S01]  /*8610*/  IMAD.MOV.U32 R234, RZ, RZ, R5 ;  /* 0x000000ffffea7224 */ /* 0x000fe200078e0005 */
[----:B------:R0:W5:Y:S05]  /*8620*/  LDL.LU R2, [R1+0x2bc] ;  /* 0x0002bc0001027983 */ /* 0x00016a0000300800 */
        /* <DEDUP_REMOVED lines=67> */
[----:B-1----:R0:W5:Y:S04]  /*8a60*/  LDL.LU R152, [R1+0x2b8] ;  /* 0x0002b80001987983 */ /* 0x0021680000300800 */
[----:B------:R-:W2:Y:S04]  /*8a70*/  LDL.LU.64 R150, [R1+0x2b0] ;  /* 0x0002b00001967983 */ /* 0x000ea80000300a00 */
        /* <DEDUP_REMOVED lines=20> */
[----:B------:R-:W2:Y:S01]  /*8bc0*/  LDL.LU.64 R108, [R1+0x208] ;  /* 0x00020800016c7983 */ /* 0x000ea20000300a00 */
[----:B------:R-:W-:Y:S01]  /*8bd0*/  UIADD3 UR12, UR8, 0xc06, URZ ;  /* 0x00000c06080c7890 */ /* 0x000fe2000fffe03f */
[----:B------:R-:W-:Y:S01]  /*8be0*/  UMOV UR13, 0x40000040 ;  /* 0x40000040000d7882 */ /* 0x000fe20000000000 */
[----:B--2---:R-:W-:-:S07]  /*8bf0*/  WARPGROUP.ARRIVE ;  /* 0x00000000000079c5 */ /* 0x004fce0000000000 */
[----:B------:R-:W-:Y:S03]  /*8c00*/  HGMMA.64x256x16.F32 R24, gdesc[UR12], R24, gsb0 ;  /* 0x03e000000c1879f0 */ /* 0x000fe60008000818 */
[----:B------:R-:W-:Y:S02]  /*8c10*/  WARPGROUP.DEPBAR.LE gsb0, 0x0 ;  /* 0x00008000000079c5 */ /* 0x000fe40000010000 */
[----:B0-----:R-:W-:Y:S05]  /*8c20*/  @!P1 BRA `(.L_x_22) ;  /* 0x0000008000c89947 */ /* 0x001fea0003800000 */
[----:B------:R-:W-:Y:S01]  /*8c30*/  UIADD3 UR6, UR37, 0x1, URZ ;  /* 0x0000000125067890 */ /* 0x000fe2000fffe03f */
[----:B-----5:R-:W-:Y:S01]  /*8c40*/  R2UR UR9, R3 ;  /* 0x00000000030972ca */ /* 0x020fe200000e0000 */
[----:B------:R-:W-:Y:S02]  /*8c50*/  UMOV UR8, UR37 ;  /* 0x0000002500087c82 */ /* 0x000fe40008000000 */
[----:B------:R-:W-:-:S04]  /*8c60*/  UISETP.NE.AND UP0, UPT, UR6, 0x5, UPT ;  /* 0x000000050600788c */ /* 0x000fc8000bf05270 */
[----:B------:R-:W-:Y:S02]  /*8c70*/  USEL UR7, URZ, 0x1, UP0 ;  /* 0x000000013f077887 */ /* 0x000fe40008000000 */
[----:B------:R-:W-:Y:S02]  /*8c80*/  USEL UR6, UR6, URZ, UP0 ;  /* 0x0000003f06067287 */ /* 0x000fe40008000000 */
[----:B------:R-:W-:-:S12]  /*8c90*/  ULOP3.LUT UR7, UR36, UR7, URZ, 0x3c, !UPT ;  /* 0x0000000724077292 */ /* 0x000fd8000f8e3c3f */
.L_x_29:
[----:B------:R-:W-:Y:S05]  /*8ca0*/  @!P0 BRA `(.L_x_23) ;  /* 0x0000000000048947 */ /* 0x000fea0003800000 */
[----:B------:R-:W-:Y:S01]  /*8cb0*/  BPT.TRAP 0x1 ;  /* 0x000000040000795c */ /* 0x000fe20000300000 */
.L_x_23:
[----:B------:R-:W0:Y:S01]  /*8cc0*/  S2UR UR11, SR_CgaCtaId ;  /* 0x00000000000b79c3 */ /* 0x000e220000008800 */
[----:B------:R-:W-:Y:S01]  /*8cd0*/  UMOV UR10, 0x400 ;  /* 0x00000400000a7882 */ /* 0x000fe20000000000 */
[----:B------:R-:W-:Y:S02]  /*8ce0*/  IMAD.U32 R4, RZ, RZ, UR7 ;  /* 0x00000007ff047e24 */ /* 0x000fe4000f8e00ff */
[----:B------:R-:W-:-:S03]  /*8cf0*/  IMAD.U32 R3, RZ, RZ, UR6 ;  /* 0x00000006ff037e24 */ /* 0x000fc6000f8e00ff */
[----:B------:R-:W-:Y:S01]  /*8d00*/  SHF.L.U32 R4, R4, 0x1f, RZ ;  /* 0x0000001f04047819 */ /* 0x000fe200000006ff */
[----:B0-----:R-:W-:-:S06]  /*8d10*/  ULEA UR10, UR11, UR10, 0x18 ;  /* 0x0000000a0b0a7291 */ /* 0x001fcc000f8ec03f */
[----:B------:R-:W-:-:S05]  /*8d20*/  MOV R0, UR10 ;  /* 0x0000000a00007c02 */ /* 0x000fca0008000f00 */
[----:B------:R-:W-:-:S04]  /*8d30*/  IMAD R3, R3, 0x8, R0 ;  /* 0x0000000803037824 */ /* 0x000fc800078e0200 */
[----:B------:R0:W1:Y:S01]  /*8d40*/  SYNCS.PHASECHK.TRANS64.TRYWAIT P1, [R3+URZ], R4 ;  /* 0x00000004030075a7 */ /* 0x000062000802017f */
[----:B------:R-:W-:Y:S05]  /*8d50*/  @!P0 BRA `(.L_x_24) ;  /* 0x0000000000048947 */ /* 0x000fea0003800000 */
[----:B------:R-:W-:Y:S01]  /*8d60*/  BPT.TRAP 0x1 ;  /* 0x000000040000795c */ /* 0x000fe20000300000 */
.L_x_24:
[----:B-1----:R-:W-:Y:S05]  /*8d70*/  @P1 BRA `(.L_x_25) ;  /* 0x0000000000081947 */ /* 0x002fea0003800000 */
[----:B------:R-:W1:Y:S02]  /*8d80*/  SYNCS.PHASECHK.TRANS64.TRYWAIT P1, [R3+URZ], R4 ;  /* 0x00000004030075a7 */ /* 0x000e64000802017f */
[----:B-1----:R-:W-:Y:S05]  /*8d90*/  @!P1 BRA `(.L_x_26) ;  /* 0x000001ac00b89947 */ /* 0x002fea0003800000 */
.L_x_25:
        /* <DEDUP_REMOVED lines=64> */
[----:B--2---:R-:W2:Y:S04]  /*91a0*/  LDL.LU.64 R24, [R1] ;  /* 0x0000000001187983 */ /* 0x004ea80000300a00 */
        /* <DEDUP_REMOVED lines=63> */
[----:B------:R-:W-:-:S02]  /*95a0*/  ULEA UR10, UR6, UR4, 0xc ;  /* 0x00000004060a7291 */ /* 0x000fc4000f8e603f */
[----:B------:R-:W-:Y:S01]  /*95b0*/  ULEA UR11, UR6, UR5, 0xc ;  /* 0x00000005060b7291 */ /* 0x000fe2000f8e603f */
[----:B------:R-:W-:Y:S01]  /*95c0*/  STL [R1+0x2c8], R17 ;  /* 0x0002c81101007387 */ /* 0x000fe20000100800 */
[----:B------:R-:W-:Y:S01]  /*95d0*/  UMOV UR13, 0x40000040 ;  /* 0x40000040000d7882 */ /* 0x000fe20000000000 */
[----:B------:R-:W-:Y:S02]  /*95e0*/  UMOV UR15, 0x40000040 ;  /* 0x40000040000f7882 */ /* 0x000fe40000000000 */
[----:B------:R-:W-:Y:S01]  /*95f0*/  UMOV UR12, UR10 ;  /* 0x0000000a000c7c82 */ /* 0x000fe20008000000 */
[----:B------:R-:W-:Y:S01]  /*9600*/  STL [R1+0x2c4], R16 ;  /* 0x0002c41001007387 */ /* 0x000fe20000100800 */
[----:B------:R-:W-:-:S03]  /*9610*/  UMOV UR14, UR11 ;  /* 0x0000000b000e7c82 */ /* 0x000fc60008000000 */
[----:B------:R3:W-:Y:S04]  /*9620*/  STL [R1+0x2c0], R2 ;  /* 0x0002c00201007387 */ /* 0x0007e80000100800 */
[----:B------:R4:W-:Y:S01]  /*9630*/  STL [R1+0x2bc], R0 ;  /* 0x0002bc0001007387 */ /* 0x0009e20000100800 */
[----:B--2---:R-:W-:-:S06]  /*9640*/  WARPGROUP.ARRIVE ;  /* 0x00000000000079c5 */ /* 0x004fcc0000000000 */
[----:B------:R-:W-:Y:S03]  /*9650*/  HGMMA.64x256x16.F32 R24, gdesc[UR12], R24, gsb0 ;  /* 0x03e000000c1879f0 */ /* 0x000fe60008000818 */
[----:B------:R-:W-:Y:S02]  /*9660*/  WARPGROUP.DEPBAR.LE gsb0, 0x0 ;  /* 0x00008000000079c5 */ /* 0x000fe40000010000 */
[----:B------:R-:W-:Y:S01]  /*9670*/  STL.64 [R1], R24 ;  /* 0x0000001801007387 */ /* 0x000fe20000100a00 */
[----:B---3--:R-:W-:Y:S01]  /*9680*/  IMAD.MOV.U32 R2, RZ, RZ, R150 ;  /* 0x000000ffff027224 */ /* 0x008fe200078e0096 */
[----:B01----:R-:W-:Y:S01]  /*9690*/  MOV R3, R149 ;  /* 0x0000009500037202 */ /* 0x003fe20000000f00 */
[----:B----4-:R-:W-:Y:S01]  /*96a0*/  IMAD.MOV.U32 R0, RZ, RZ, R151 ;  /* 0x000000ffff007224 */ /* 0x010fe200078e0097 */
        /* <DEDUP_REMOVED lines=40> */
[----:B------:R-:W2:Y:S01]  /*9930*/  LDL.LU.64 R150, [R1+0xcf0] ;  /* 0x000cf00001967983 */ /* 0x000ea20000300a00 */
        /* <DEDUP_REMOVED lines=96> */
[----:B------:R-:W-:-:S03]  /*9f40*/  IMAD.MOV.U32 R235, RZ, RZ, R46 ;  /* 0x000000ffffeb7224 */ /* 0x000fc600078e002e */
        /* <DEDUP_REMOVED lines=28> */
[----:B0-----:R-:W2:Y:S04]  /*a110*/  LDL.LU.64 R44, [R1+0xb48] ;  /* 0x000b4800012c7983 */ /* 0x001ea80000300a00 */
        /* <DEDUP_REMOVED lines=11> */
[----:B------:R-:W-:-:S02]  /*a1d0*/  UMOV UR13, 0x40000040 ;  /* 0x40000040000d7882 */ /* 0x000fc40000000000 */
[----:B------:R-:W-:Y:S01]  /*a1e0*/  STL [R1+0xaf0], R152 ;  /* 0x000af09801007387 */ /* 0x000fe20000100800 */
[----:B--2---:R-:W-:-:S06]  /*a1f0*/  WARPGROUP.ARRIVE ;  /* 0x00000000000079c5 */ /* 0x004fcc0000000000 */
        /* <DEDUP_REMOVED lines=846> */
[----:B------:R-:W-:-:S03]  /*d6e0*/  MOV R0, R151 ;  /* 0x0000009700007202 */ /* 0x000fc60000000f00 */
[----:B------:R-:W-:Y:S01]  /*d6f0*/  STL.64 [R1+0x40], R40 ;  /* 0x0000402801007387 */ /* 0x000fe20000100a00 */
[----:B------:R-:W-:Y:S01]  /*d700*/  MOV R4, R148 ;  /* 0x0000009400047202 */ /* 0x000fe20000000f00 */
[----:B------:R-:W-:Y:S02]  /*d710*/  IMAD.MOV.U32 R3, RZ, RZ, R149 ;  /* 0x000000ffff037224 */ /* 0x000fe400078e0095 */
[----:B------:R-:W-:Y:S01]  /*d720*/  STL.64 [R1+0x48], R42 ;  /* 0x0000482a01007387 */ /* 0x000fe20000100a00 */
[----:B------:R-:W-:-:S03]  /*d730*/  IMAD.MOV.U32 R6, RZ, RZ, R146 ;  /* 0x000000ffff067224 */ /* 0x000fc600078e0092 */
[----:B------:R0:W-:Y:S01]  /*d740*/  STL.64 [R1+0x50], R44 ;  /* 0x0000502c01007387 */ /* 0x0001e20000100a00 */
        /* <DEDUP_REMOVED lines=506> */
[----:B------:R-:W-:Y:S01]  /*f6f0*/  IMAD.MOV.U32 R6, RZ, RZ, R148 ;  /* 0x000000ffff067224 */ /* 0x000fe200078e0094 */
[----:B------:R-:W-:Y:S02]  /*f700*/  MOV R5, R149 ;  /* 0x0000009500057202 */ /* 0x000fe40000000f00 */
[----:B------:R-:W-:Y:S01]  /*f710*/  STL.64 [R1+0x48], R42 ;  /* 0x0000482a01007387 */ /* 0x000fe20000100a00 */
[----:B------:R-:W-:Y:S01]  /*f720*/  IMAD.MOV.U32 R8, RZ, RZ, R146 ;  /* 0x000000ffff087224 */ /* 0x000fe200078e0092 */
[----:B------:R-:W-:Y:S02]  /*f730*/  MOV R7, R147 ;  /* 0x0000009300077202 */ /* 0x000fe40000000f00 */
[----:B------:R0:W-:Y:S01]  /*f740*/  STL.64 [R1+0x50], R44 ;  /* 0x0000502c01007387 */ /* 0x0001e20000100a00 */
[----:B------:R-:W-:Y:S01]  /*f750*/  IMAD.MOV.U32 R10, RZ, RZ, R144 ;  /* 0x000000ffff0a7224 */ /* 0x000fe200078e0090 */
[----:B------:R-:W-:-:S02]  /*f760*/  MOV R9, R145 ;  /* 0x0000009100097202 */ /* 0x000fc40000000f00 */
[----:B------:R-:W3:Y:S01]  /*f770*/  LDL.LU.64 R150, [R1+0x4c8] ;  /* 0x0004c80001967983 */ /* 0x000ee20000300a00 */
[----:B------:R-:W-:Y:S01]  /*f780*/  IMAD.MOV.U32 R12, RZ, RZ, R142 ;  /* 0x000000ffff0c7224 */ /* 0x000fe200078e008e */
[----:B------:R-:W-:Y:S02]  /*f790*/  MOV R11, R143 ;  /* 0x0000008f000b7202 */ /* 0x000fe40000000f00 */
[----:B------:R-:W3:Y:S01]  /*f7a0*/  LDL.LU.64 R148, [R1+0x4c0] ;  /* 0x0004c00001947983 */ /* 0x000ee20000300a00 */
[----:B------:R-:W-:Y:S01]  /*f7b0*/  IMAD.MOV.U32 R14, RZ, RZ, R140 ;  /* 0x000000ffff0e7224 */ /* 0x000fe200078e008c */
[----:B------:R-:W-:Y:S02]  /*f7c0*/  MOV R13, R141 ;  /* 0x0000008d000d7202 */ /* 0x000fe40000000f00 */
[----:B------:R-:W3:Y:S01]  /*f7d0*/  LDL.LU.64 R146, [R1+0x4b8] ;  /* 0x0004b80001927983 */ /* 0x000ee20000300a00 */
        /* <DEDUP_REMOVED lines=105> */
[----:B------:R-:W-:Y:S01]  /*fe70*/  MOV R217, R68 ;  /* 0x0000004400d97202 */ /* 0x000fe20000000f00 */
[----:B------:R-:W-:Y:S02]  /*fe80*/  IMAD.MOV.U32 R153, RZ, RZ, R69 ;  /* 0x000000ffff997224 */ /* 0x000fe400078e0045 */
[----:B------:R-:W3:Y:S01]  /*fe90*/  LDL.LU.64 R74, [R1+0x398] ;  /* 0x00039800014a7983 */ /* 0x000ee20000300a00 */
        /* <DEDUP_REMOVED lines=139> */
[----:B------:R-:W-:Y:S01]  /*10750*/  UIADD3 UR12, UR10, 0x806, URZ ;  /* 0x000008060a0c7890 */ /* 0x000fe2000fffe03f */
[----:B------:R0:W5:Y:S01]  /*10760*/  LDL.LU R17, [R1+0x2c8] ;  /* 0x0002c80001117983 */ /* 0x0001620000300800 */
[----:B------:R-:W-:Y:S01]  /*10770*/  UIADD3 UR14, UR11, 0x806, URZ ;  /* 0x000008060b0e7890 */ /* 0x000fe2000fffe03f */
[----:B------:R-:W-:Y:S01]  /*10780*/  UMOV UR13, 0x40000040 ;  /* 0x40000040000d7882 */ /* 0x000fe20000000000 */
[----:B------:R-:W-:Y:S01]  /*10790*/  UMOV UR15, 0x40000040 ;  /* 0x40000040000f7882 */ /* 0x000fe20000000000 */
[----:B------:R0:W5:Y:S04]  /*107a0*/  LDL.LU R16, [R1+0x2c4] ;  /* 0x0002c40001107983 */ /* 0x0001680000300800 */
[----:B------:R0:W5:Y:S04]  /*107b0*/  LDL.LU R2, [R1+0x2c0] ;  /* 0x0002c00001027983 */ /* 0x0001680000300800 */
[----:B------:R0:W5:Y:S01]  /*107c0*/  LDL.LU R0, [R1+0x2bc] ;  /* 0x0002bc0001007983 */ /* 0x0001620000300800 */
        /* <DEDUP_REMOVED lines=96> */
[----:B------:R-:W-:Y:S01]  /*10dd0*/  BPT.TRAP 0x1 ;  /* 0x000000040000795c */ /* 0x000fe20000300000 */
.L_x_27:
[----:B-----5:R-:W-:Y:S01]  /*10de0*/  ISETP.NE.AND P1, PT, R17, RZ, PT ;  /* 0x000000ff1100720c */ /* 0x020fe20003f25270 */
[----:B------:R-:W-:Y:S01]  /*10df0*/  IMAD.U32 R3, RZ, RZ, UR8 ;  /* 0x00000008ff037e24 */ /* 0x000fe2000f8e00ff */
[----:B------:R-:W-:-:S11]  /*10e00*/  UISETP.GT.U32.AND UP0, UPT, UR38, 0x1, UPT ;  /* 0x000000012600788c */ /* 0x000fd6000bf04070 */
[----:B------:R-:W-:-:S05]  /*10e10*/  @P1 LEA R3, R3, R0, 0x3 ;  /* 0x0000000003031211 */ /* 0x000fca00078e18ff */
[----:B------:R-:W-:-:S05]  /*10e20*/  @P1 VIADD R3, R3, 0x28 ;  /* 0x0000002803031836 */ /* 0x000fca0000000000 */
[----:B------:R-:W-:-:S04]  /*10e30*/  @P1 PRMT R3, R152, 0x654, R3 ;  /* 0x0000065498031816 */ /* 0x000fc80000000003 */
[----:B------:R0:W-:Y:S01]  /*10e40*/  @P1 SYNCS.ARRIVE.TRANS64.RED.A1T0 RZ, [R3+URZ], RZ ;  /* 0x000000ff03ff19a7 */ /* 0x0001e2000810043f */
[----:B------:R-:W-:-:S13]  /*10e50*/  PLOP3.LUT P1, PT, PT, PT, UP0, 0x80, 0x0 ;  /* 0x000000000000781c */ /* 0x000fda0003f2f008 */
[----:B0-----:R-:W-:Y:S05]  /*10e60*/  @P1 BRA `(.L_x_28) ;  /* 0x0000000000041947 */ /* 0x001fea0003800000 */
[----:B------:R-:W-:Y:S01]  /*10e70*/  BPT.TRAP 0x1 ;  /* 0x000000040000795c */ /* 0x000fe20000300000 */
.L_x_28:
[----:B------:R-:W-:Y:S02]  /*10e80*/  UISETP.GT.AND UP2, UPT, UR9, 0x1, UPT ;  /* 0x000000010900788c */ /* 0x000fe4000bf44270 */
[----:B------:R-:W-:Y:S02]  /*10e90*/  UIADD3 UR6, UR6, 0x1, URZ ;  /* 0x0000000106067890 */ /* 0x000fe4000fffe03f */
[----:B------:R-:W-:Y:S02]  /*10ea0*/  UIADD3 UR8, UR8, 0x1, URZ ;  /* 0x0000000108087890 */ /* 0x000fe4000fffe03f */
[----:B------:R-:W-:Y:S01]  /*10eb0*/  PLOP3.LUT P1, PT, PT, PT, UP2, 0x80, 0x0 ;  /* 0x000000000000781c */ /* 0x000fe20003f2f028 */
[----:B------:R-:W-:Y:S02]  /*10ec0*/  UISETP.NE.AND UP0, UPT, UR6, 0x5, UPT ;  /* 0x000000050600788c */ /* 0x000fe4000bf05270 */
[----:B------:R-:W-:Y:S02]  /*10ed0*/  UIADD3 UR10, UR9, -0x1, URZ ;  /* 0xffffffff090a7890 */ /* 0x000fe4000fffe03f */
[----:B------:R-:W-:-:S02]  /*10ee0*/  USEL UR9, URZ, 0x1, UP0 ;  /* 0x000000013f097887 */ /* 0x000fc40008000000 */
[----:B------:R-:W-:Y:S02]  /*10ef0*/  UISETP.NE.AND UP1, UPT, UR8, 0x5, UPT ;  /* 0x000000050800788c */ /* 0x000fe4000bf25270 */
[----:B------:R-:W-:Y:S02]  /*10f00*/  ULOP3.LUT UR7, UR7, UR9, URZ, 0x3c, !UPT ;  /* 0x0000000907077292 */ /* 0x000fe4000f8e3c3f */
[----:B------:R-:W-:Y:S02]  /*10f10*/  USEL UR6, UR6, URZ, UP0 ;  /* 0x0000003f06067287 */ /* 0x000fe40008000000 */
[----:B------:R-:W-:Y:S01]  /*10f20*/  USEL UR8, UR8, URZ, UP1 ;  /* 0x0000003f08087287 */ /* 0x000fe20008800000 */
[----:B------:R-:W-:Y:S01]  /*10f30*/  UMOV UR9, UR10 ;  /* 0x0000000a00097c82 */ /* 0x000fe20008000000 */
[----:B------:R-:W-:Y:S10]  /*10f40*/  @P1 BRA `(.L_x_29) ;  /* 0xffffff7c00541947 */ /* 0x000ff4000383ffff */
.L_x_22:
[----:B-----5:R-:W0:Y:S02]  /*10f50*/  LDC R3, c[0x0][0x28c] ;  /* 0x0000a300ff037b82 */ /* 0x020e240000000800 */
[----:B0-----:R-:W-:-:S13]  /*10f60*/  ISETP.GE.AND P1, PT, R3, 0x1, PT ;  /* 0x000000010300780c */ /* 0x001fda0003f26270 */
[----:B------:R-:W-:Y:S05]  /*10f70*/  @!P1 BRA `(.L_x_30) ;  /* 0x0000000000549947 */ /* 0x000fea0003800000 */
[----:B------:R-:W-:Y:S05]  /*10f80*/  @!P0 BRA `(.L_x_31) ;  /* 0x0000000000048947 */ /* 0x000fea0003800000 */
[----:B------:R-:W-:Y:S01]  /*10f90*/  BPT.TRAP 0x1 ;  /* 0x000000040000795c */ /* 0x000fe20000300000 */
.L_x_31:
[----:B------:R-:W-:Y:S01]  /*10fa0*/  ISETP.NE.AND P0, PT, R17, RZ, PT ;  /* 0x000000ff1100720c */ /* 0x000fe20003f05270 */
[----:B------:R-:W-:-:S12]  /*10fb0*/  BSSY B0, `(.L_x_32) ;  /* 0x000000d000007945 */ /* 0x000fd80003800000 */
[----:B------:R-:W-:Y:S05]  /*10fc0*/  @!P0 BRA `(.L_x_33) ;  /* 0x00000000002c8947 */ /* 0x000fea0003800000 */
[----:B------:R-:W-:-:S04]  /*10fd0*/  UISETP.LT.AND UP0, UPT, UR43, 0x1, UPT ;  /* 0x000000012b00788c */ /* 0x000fc8000bf01270 */
[----:B------:R-:W-:-:S04]  /*10fe0*/  USEL UR6, UR43, 0x1, UP0 ;  /* 0x000000012b067887 */ /* 0x000fc80008000000 */
[----:B------:R-:W-:-:S04]  /*10ff0*/  UIADD3 UR6, UR37, UR43, -UR6 ;  /* 0x0000002b25067290 */ /* 0x000fc8000fffe806 */
[----:B------:R-:W-:-:S04]  /*11000*/  UIMAD.WIDE.U32 UR4, UR6, -0x33333333, URZ ;  /* 0xcccccccd060478a5 */ /* 0x000fc8000f8e003f */
[----:B------:R-:W-:-:S04]  /*11010*/  USHF.R.U32.HI UR4, URZ, 0x2, UR5 ;  /* 0x000000023f047899 */ /* 0x000fc80008011605 */
[----:B------:R-:W-:-:S06]  /*11020*/  UIMAD UR6, UR4, -0x5, UR6 ;  /* 0xfffffffb040678a4 */ /* 0x000fcc000f8e0206 */
[----:B------:R-:W-:-:S05]  /*11030*/  MOV R3, UR6 ;  /* 0x0000000600037c02 */ /* 0x000fca0008000f00 */
[----:B------:R-:W-:-:S05]  /*11040*/  IMAD R0, R3, 0x8, R0 ;  /* 0x0000000803007824 */ /* 0x000fca00078e0200 */
[----:B------:R-:W-:-:S04]  /*11050*/  IADD3 R0, R0, 0x28, RZ ;  /* 0x0000002800007810 */ /* 0x000fc80007ffe0ff */
[----:B------:R-:W-:-:S04]  /*11060*/  PRMT R0, R152, 0x654, R0 ;  /* 0x0000065498007816 */ /* 0x000fc80000000000 */
[----:B------:R0:W-:Y:S03]  /*11070*/  SYNCS.ARRIVE.TRANS64.RED.A1T0 RZ, [R0+URZ], RZ ;  /* 0x000000ff00ff79a7 */ /* 0x0001e6000810043f */
.L_x_33:
[----:B------:R-:W-:Y:S05]  /*11080*/  BSYNC B0 ;  /* 0x0000000000007941 */ /* 0x000fea0003800000 */
.L_x_32:
[----:B------:R-:W-:-:S06]  /*11090*/  UISETP.GT.U32.AND UP0, UPT, UR38, 0x1, UPT ;  /* 0x000000012600788c */ /* 0x000fcc000bf04070 */
[----:B------:R-:W-:-:S13]  /*110a0*/  PLOP3.LUT P0, PT, PT, PT, UP0, 0x80, 0x0 ;  /* 0x000000000000781c */ /* 0x000fda0003f0f008 */
[----:B------:R-:W-:Y:S05]  /*110b0*/  @P0 BRA `(.L_x_30) ;  /* 0x0000000000040947 */ /* 0x000fea0003800000 */
[----:B------:R-:W-:Y:S01]  /*110c0*/  BPT.TRAP 0x1 ;  /* 0x000000040000795c */ /* 0x000fe20000300000 */
.L_x_30:
[----:B------:R-:W1:Y:S01]  /*110d0*/  S2R R8, SR_TID.X ;  /* 0x0000000000087919 */ /* 0x000e620000002100 */
[----:B------:R-:W-:Y:S01]  /*110e0*/  IMAD.MOV.U32 R19, RZ, RZ, 0x6540 ;  /* 0x00006540ff137424 */ /* 0x000fe200078e00ff */
[----:B------:R-:W-:Y:S02]  /*110f0*/  UIMAD.WIDE UR6, UR40, 0x100, URZ ;  /* 0x00000100280678a5 */ /* 0x000fe4000f8e023f */
[----:B------:R-:W-:Y:S01]  /*11100*/  USHF.R.S32.HI UR10, URZ, 0x1f, UR42 ;  /* 0x0000001f3f0a7899 */ /* 0x000fe2000801142a */
[----:B------:R-:W-:Y:S01]  /*11110*/  ULDC.64 UR8, c[0x0][0x5d0] ;  /* 0x0001740000087ab9 */ /* 0x000fe20000000a00 */
[----:B------:R-:W-:Y:S02]  /*11120*/  USHF.L.U32 UR40, UR40, 0x8, URZ ;  /* 0x0000000828287899 */ /* 0x000fe4000800063f */
[----:B------:R-:W-:Y:S02]  /*11130*/  UIMAD UR4, UR10, UR8, URZ ;  /* 0x000000080a0472a4 */ /* 0x000fe4000f8e023f */
[----:B------:R-:W-:-:S02]  /*11140*/  UIADD3 UR37, UR43, UR37, URZ ;  /* 0x000000252b257290 */ /* 0x000fc4000fffe03f */
[----:B------:R-:W-:Y:S02]  /*11150*/  UIMAD UR4, UR42, UR9, UR4 ;  /* 0x000000092a0472a4 */ /* 0x000fe4000f8e0204 */
[----:B------:R-:W-:Y:S02]  /*11160*/  UISETP.GT.U32.AND UP1, UPT, UR37, 0x4, UPT ;  /* 0x000000042500788c */ /* 0x000fe4000bf24070 */
[----:B------:R-:W-:Y:S02]  /*11170*/  UISETP.GE.U32.AND UP2, UPT, UR43, 0x5, UPT ;  /* 0x000000052b00788c */ /* 0x000fe4000bf46070 */
[----:B------:R-:W-:Y:S01]  /*11180*/  UISETP.LT.U32.AND UP1, UPT, UR43, 0x5, UP1 ;  /* 0x000000052b00788c */ /* 0x000fe20008f21070 */
[--C-:B-1----:R-:W-:Y:S02]  /*11190*/  SHF.R.U32.HI R4, RZ, 0x7, R8.reuse ;  /* 0x00000007ff047819 */ /* 0x102fe40000011608 */
[----:B------:R-:W-:Y:S02]  /*111a0*/  SHF.R.U32.HI R5, RZ, 0x2, R8 ;  /* 0x00000002ff057819 */ /* 0x000fe40000011608 */
[----:B------:R-:W-:-:S02]  /*111b0*/  LOP3.LUT R4, R4, 0x1, RZ, 0xc0, !PT ;  /* 0x0000000104047812 */ /* 0x000fc400078ec0ff */
[C---:B------:R-:W-:Y:S02]  /*111c0*/  SHF.L.U32 R18, R8.reuse, 0x1, RZ ;  /* 0x0000000108127819 */ /* 0x040fe400000006ff */
[----:B------:R-:W-:Y:S01]  /*111d0*/  LOP3.LUT R6, R8, 0x60, RZ, 0xc0, !PT ;  /* 0x0000006008067812 */ /* 0x000fe200078ec0ff */
[----:B------:R-:W-:Y:S01]  /*111e0*/  IMAD.SHL.U32 R3, R4, 0x40, RZ ;  /* 0x0000004004037824 */ /* 0x000fe200078e00ff */
[----:B------:R-:W-:Y:S02]  /*111f0*/  LOP3.LUT R5, R5, 0x7, RZ, 0xc0, !PT ;  /* 0x0000000705057812 */ /* 0x000fe400078ec0ff */
[----:B------:R-:W-:Y:S02]  /*11200*/  LOP3.LUT R18, R18, 0x6, RZ, 0xc0, !PT ;  /* 0x0000000612127812 */ /* 0x000fe400078ec0ff */
[----:B------:R-:W-:Y:S02]  /*11210*/  SHF.R.U32.HI R6, RZ, 0x1, R6 ;  /* 0x00000001ff067819 */ /* 0x000fe40000011606 */
[----:B------:R-:W-:-:S02]  /*11220*/  LOP3.LUT R3, R3, 0x40, R5, 0xe2, !PT ;  /* 0x0000004003037812 */ /* 0x000fc400078ee205 */
[----:B------:R-:W-:Y:S01]  /*11230*/  PRMT R18, R18, R19, UR41 ;  /* 0x0000002912127e16 */ /* 0x000fe20008000013 */
[----:B------:R-:W-:Y:S01]  /*11240*/  USHF.L.U32 UR41, UR41, 0x8, URZ ;  /* 0x0000000829297899 */ /* 0x000fe2000800063f */
[----:B0-----:R-:W-:Y:S01]  /*11250*/  IADD3 R0, RZ, -R6, -R5 ;  /* 0x80000006ff007210 */ /* 0x001fe20007ffe805 */
[----:B------:R-:W-:Y:S01]  /*11260*/  IMAD.MOV.U32 R5, RZ, RZ, -0x2 ;  /* 0xfffffffeff057424 */ /* 0x000fe200078e00ff */
[----:B------:R-:W-:Y:S02]  /*11270*/  LOP3.LUT R3, R3, UR6, R6, 0xfe, !PT ;  /* 0x0000000603037c12 */ /* 0x000fe4000f8efe06 */
[----:B------:R-:W-:Y:S01]  /*11280*/  SHF.R.S32.HI R19, RZ, 0x1f, R18 ;  /* 0x0000001fff137819 */ /* 0x000fe20000011412 */
[----:B------:R-:W-:Y:S01]  /*11290*/  IMAD R0, R4, -0x40, R0 ;  /* 0xffffffc004007824 */ /* 0x000fe200078e0200 */
[----:B------:R-:W-:Y:S01]  /*112a0*/  MOV R6, UR8 ;  /* 0x0000000800067c02 */ /* 0x000fe20008000f00 */
[----:B------:R-:W-:Y:S02]  /*112b0*/  ULDC UR8, c[0x0][0x284] ;  /* 0x0000a10000087ab9 */ /* 0x000fe40000000800 */
[----:B------:R-:W-:-:S02]  /*112c0*/  MOV R153, UR8 ;  /* 0x0000000800997c02 */ /* 0x000fc40008000f00 */
[----:B------:R-:W-:Y:S02]  /*112d0*/  IMAD.WIDE.U32 R6, R6, UR42, R18 ;  /* 0x0000002a06067c25 */ /* 0x000fe4000f8e0012 */
[----:B------:R-:W-:Y:S02]  /*112e0*/  IADD3 R153, R153, -UR40, R0 ;  /* 0x8000002899997c10 */ /* 0x000fe4000fffe000 */
[----:B------:R-:W-:Y:S01]  /*112f0*/  VIADD R7, R7, UR4 ;  /* 0x0000000407077c36 */ /* 0x000fe20008000000 */
[----:B------:R-:W-:Y:S01]  /*11300*/  ULDC UR4, c[0x0][0x288] ;  /* 0x0000a20000047ab9 */ /* 0x000fe20000000800 */
[----:B------:R-:W-:Y:S01]  /*11310*/  LOP3.LUT R0, R8, 0x3, RZ, 0xc0, !PT ;  /* 0x0000000308007812 */ /* 0x000fe200078ec0ff */
[----:B------:R-:W-:-:S04]  /*11320*/  UISETP.GE.AND UP0, UPT, UR41, UR4, UPT ;  /* 0x000000042900728c */ /* 0x000fc8000bf06270 */
[----:B------:R-:W-:Y:S01]  /*11330*/  UISETP.GE.OR UP0, UPT, UR40, UR8, UP0 ;  /* 0x000000082800728c */ /* 0x000fe20008706670 */
[----:B------:R-:W-:Y:S01]  /*11340*/  IMAD R0, R0, R5, UR4 ;  /* 0x0000000400007e24 */ /* 0x000fe2000f8e0205 */
[----:B------:R-:W-:Y:S02]  /*11350*/  UIMAD.WIDE.U32 UR4, UR37, -0x33333333, URZ ;  /* 0xcccccccd250478a5 */ /* 0x000fe4000f8e003f */
[----:B------:R-:W-:Y:S02]  /*11360*/  USEL UR8, URZ, 0x1, !UP1 ;  /* 0x000000013f087887 */ /* 0x000fe4000c800000 */
[----:B------:R-:W-:Y:S01]  /*11370*/  PLOP3.LUT P0, PT, PT, PT, UP0, 0x80, 0x0 ;  /* 0x000000000000781c */ /* 0x000fe20003f0f008 */
[----:B------:R-:W-:Y:S01]  /*11380*/  USHF.R.U32.HI UR4, URZ, 0x2, UR5 ;  /* 0x000000023f047899 */ /* 0x000fe20008011605 */
[----:B------:R-:W-:Y:S01]  /*11390*/  IADD3 R0, R0, -UR41, RZ ;  /* 0x8000002900007c10 */ /* 0x000fe2000fffe0ff */
[----:B------:R-:W-:Y:S02]  /*113a0*/  ULOP3.LUT UR36, UR36, UR8, URZ, 0x3c, !UPT ;  /* 0x0000000824247292 */ /* 0x000fe4000f8e3c3f */
[----:B------:R-:W-:-:S02]  /*113b0*/  UIMAD UR37, UR4, -0x5, UR37 ;  /* 0xfffffffb042578a4 */ /* 0x000fc4000f8e0225 */
[----:B------:R-:W-:Y:S01]  /*113c0*/  @UP2 ULOP3.LUT UR36, UR36, 0x1, UR4, 0x78, !UPT ;  /* 0x0000000124242892 */ /* 0x000fe2000f8e7804 */
[----:B------:R-:W-:-:S05]  /*113d0*/  UMOV UR40, 0xffffffff ;  /* 0xffffffff00287882 */ /* 0x000fca0000000000 */
[----:B------:R-:W-:Y:S06]  /*113e0*/  @P0 BRA `(.L_x_34) ;  /* 0x0000010400d80947 */ /* 0x000fec0003800000 */
[----:B------:R-:W-:Y:S01]  /*113f0*/  FSETP.NEU.AND P0, PT, R16, RZ, PT ;  /* 0x000000ff1000720b */ /* 0x000fe20003f0d000 */
[----:B------:R-:W-:Y:S01]  /*11400*/  ULDC.64 UR8, c[0x0][0x5c8] ;  /* 0x0001720000087ab9 */ /* 0x000fe20000000a00 */
[----:B------:R-:W-:Y:S01]  /*11410*/  ISETP.GT.AND P3, PT, R153, RZ, PT ;  /* 0x000000ff9900720c */ /* 0x000fe20003f64270 */
[----:B------:R-:W-:Y:S01]  /*11420*/  UIMAD UR4, UR7, UR8, URZ ;  /* 0x00000008070472a4 */ /* 0x000fe2000f8e023f */
[----:B------:R-:W-:Y:S01]  /*11430*/  IMAD.U32 R10, RZ, RZ, UR9 ;  /* 0x00000009ff0a7e24 */ /* 0x000fe2000f8e00ff */
[----:B------:R-:W-:Y:S01]  /*11440*/  BSSY B0, `(.L_x_34) ;  /* 0x0001070000007945 */ /* 0x000fe20003800000 */
[----:B------:R-:W-:Y:S01]  /*11450*/  IMAD.WIDE.U32 R6, R3, UR8, R6 ;  /* 0x0000000803067c25 */ /* 0x000fe2000f8e0006 */
[----:B------:R-:W-:-:S03]  /*11460*/  ISETP.GT.AND P1, PT, R0, RZ, P3 ;  /* 0x000000ff0000720c */ /* 0x000fc60001f24270 */
[----:B------:R-:W-:-:S05]  /*11470*/  IMAD R10, R3, R10, UR4 ;  /* 0x00000004030a7e24 */ /* 0x000fca000f8e020a */
[----:B------:R-:W-:Y:S01]  /*11480*/  IADD3 R10, R7, R10, RZ ;  /* 0x0000000a070a7210 */ /* 0x000fe20007ffe0ff */
[----:B------:R-:W-:Y:S06]  /*11490*/  @!P0 BRA `(.L_x_35) ;  /* 0x000000b800108947 */ /* 0x000fec0003800000 */
[----:B------:R-:W0:Y:S01]  /*114a0*/  LDC.64 R22, c[0x0][0x5b8] ;  /* 0x00016e00ff167b82 */ /* 0x000e220000000a00 */
[----:B------:R-:W2:Y:S01]  /*114b0*/  LDL.LU R11, [R1] ;  /* 0x00000000010b7983 */ /* 0x000ea20000300800 */
[----:B------:R-:W-:-:S06]  /*114c0*/  ULDC.64 UR4, c[0x0][0x5c0] ;  /* 0x0001700000047ab9 */ /* 0x000fcc0000000a00 */
[----:B------:R-:W1:Y:S08]  /*114d0*/  LDC.64 R14, c[0x0][0x5b0] ;  /* 0x00016c00ff0e7b82 */ /* 0x000e700000000a00 */
[----:B------:R-:W3:Y:S01]  /*114e0*/  LDC.64 R12, c[0x0][0x5a8] ;  /* 0x00016a00ff0c7b82 */ /* 0x000ee20000000a00 */
[C---:B0-----:R-:W-:Y:S02]  /*114f0*/  IMAD R159, R22.reuse, UR10, RZ ;  /* 0x0000000a169f7c24 */ /* 0x041fe4000f8e02ff */
[----:B------:R-:W-:-:S04]  /*11500*/  IMAD.WIDE.U32 R154, R22, UR42, R18 ;  /* 0x0000002a169a7c25 */ /* 0x000fc8000f8e0012 */
[----:B------:R-:W-:Y:S01]  /*11510*/  IMAD R159, R23, UR42, R159 ;  /* 0x0000002a179f7c24 */ /* 0x000fe2000f8e029f */
[----:B------:R-:W-:Y:S01]  /*11520*/  MOV R20, R154 ;  /* 0x0000009a00147202 */ /* 0x000fe20000000f00 */
[----:B-1----:R-:W-:Y:S02]  /*11530*/  IMAD R158, R14, UR7, RZ ;  /* 0x000000070e9e7c24 */ /* 0x002fe4000f8e02ff */
[----:B------:R-:W-:Y:S02]  /*11540*/  IMAD.IADD R21, R155, 0x1, R159 ;  /* 0x000000019b157824 */ /* 0x000fe400078e029f */
[C---:B------:R-:W-:Y:S02]  /*11550*/  IMAD R158, R3.reuse, R15, R158 ;  /* 0x0000000f039e7224 */ /* 0x040fe400078e029e */
[----:B------:R-:W-:-:S04]  /*11560*/  IMAD.WIDE.U32 R4, R3, R14, R20 ;  /* 0x0000000e03047225 */ /* 0x000fc800078e0014 */
[----:B------:R-:W-:Y:S01]  /*11570*/  IMAD.IADD R5, R5, 0x1, R158 ;  /* 0x0000000105057824 */ /* 0x000fe200078e029e */
[----:B---3--:R-:W-:-:S04]  /*11580*/  LEA R8, P0, R4, R12, 0x1 ;  /* 0x0000000c04087211 */ /* 0x008fc800078008ff */
[----:B------:R-:W-:-:S05]  /*11590*/  LEA.HI.X R9, R4, R13, R5, 0x1, P0 ;  /* 0x0000000d04097211 */ /* 0x000fca00000f0c05 */
[----:B------:R-:W3:Y:S01]  /*115a0*/  @P1 LDG.E.LTC128B.U16 R23, desc[UR44][R8.64] ;  /* 0x0000002c08171981 */ /* 0x000ee2000c1e1520 */
[----:B------:R-:W-:Y:S01]  /*115b0*/  BSSY B1, `(.L_x_36) ;  /* 0x0000011000017945 */ /* 0x000fe20003800000 */
[----:B---3--:R-:W-:-:S05]  /*115c0*/  HADD2.F32 R4, -RZ, R23.H0_H0 ;  /* 0x20000017ff047230 */ /* 0x008fca0000004100 */
[----:B------:R-:W-:-:S04]  /*115d0*/  FMUL R4, R4, R16 ;  /* 0x0000001004047220 */ /* 0x000fc80000400000 */
[----:B--2---:R-:W-:Y:S01]  /*115e0*/  FFMA R7, R11, R2, R4 ;  /* 0x000000020b077223 */ /* 0x004fe20000000004 */
[----:B------:R-:W-:-:S04]  /*115f0*/  LEA R4, P0, R6, UR4, 0x1 ;  /* 0x0000000406047c11 */ /* 0x000fc8000f8008ff */
[----:B------:R-:W-:Y:S02]  /*11600*/  LEA.HI.X R5, R6, UR5, R10, 0x1, P0 ;  /* 0x0000000506057c11 */ /* 0x000fe400080f0c0a */
[----:B------:R-:W-:-:S05]  /*11610*/  F2FP.F16.F32.PACK_AB R6, RZ, R7 ;  /* 0x00000007ff06723e */ /* 0x000fca00000000ff */
[----:B------:R0:W-:Y:S02]  /*11620*/  @P1 STG.E.U16 desc[UR44][R4.64], R6 ;  /* 0x0000000604001986 */ /* 0x0001e4000c10152c */
[----:B0-----:R-:W-:-:S05]  /*11630*/  IMAD.WIDE.U32 R6, R3, R14, R18 ;  /* 0x0000000e03067225 */ /* 0x001fca00078e0012 */
[----:B------:R-:W-:-:S03]  /*11640*/  IADD3 R7, R158, R7, RZ ;  /* 0x000000079e077210 */ /* 0x000fc60007ffe0ff */
[----:B------:R-:W-:-:S04]  /*11650*/  IMAD.WIDE.U32 R6, R22, UR42, R6 ;  /* 0x0000002a16067c25 */ /* 0x000fc8000f8e0006 */
[----:B------:R-:W-:Y:S01]  /*11660*/  IMAD.IADD R7, R159, 0x1, R7 ;  /* 0x000000019f077824 */ /* 0x000fe200078e0207 */
[----:B------:R-:W-:-:S04]  /*11670*/  LEA R10, P0, R6, R12, 0x1 ;  /* 0x0000000c060a7211 */ /* 0x000fc800078008ff */
[----:B------:R-:W-:Y:S02]  /*11680*/  LEA.HI.X R11, R6, R13, R7, 0x1, P0 ;  /* 0x0000000d060b7211 */ /* 0x000fe400000f0c07 */
[----:B------:R-:W-:-:S13]  /*11690*/  ISETP.GT.AND P0, PT, R0, 0x1, P3 ;  /* 0x000000010000780c */ /* 0x000fda0001f04270 */
[----:B------:R-:W-:Y:S05]  /*116a0*/  @!P0 BRA `(.L_x_37) ;  /* 0x0000000000048947 */ /* 0x000fea0003800000 */
[----:B------:R0:W5:Y:S02]  /*116b0*/  LDG.E.LTC128B.U16 R23, desc[UR44][R10.64+0x2] ;  /* 0x0000022c0a177981 */ /* 0x000164000c1e1520 */
.L_x_37:
[----:B------:R-:W-:Y:S05]  /*116c0*/  BSYNC B1 ;  /* 0x0000000000017941 */ /* 0x000fea0003800000 */
.L_x_36:
[----:B------:R-:W2:Y:S01]  /*116d0*/  LDL.LU R7, [R1+0x4] ;  /* 0x0000040001077983 */ /* 0x000ea20000300800 */
[----:B-----5:R-:W-:Y:S01]  /*116e0*/  HADD2.F32 R6, -RZ, R23.H0_H0 ;  /* 0x20000017ff067230 */ /* 0x020fe20000004100 */
[C---:B------:R-:W-:Y:S02]  /*116f0*/  SHF.L.U64.HI R157, R14.reuse, 0x3, R15 ;  /* 0x000000030e9d7819 */ /* 0x040fe4000001020f */
[----:B------:R-:W-:Y:S01]  /*11700*/  SHF.L.U32 R156, R14, 0x3, RZ ;  /* 0x000000030e9c7819 */ /* 0x000fe200000006ff */
[----:B------:R-:W3:Y:S01]  /*11710*/  LDL.LU R160, [R1+0x8] ;  /* 0x0000080001a07983 */ /* 0x000ee20000300800 */
[----:B------:R-:W-:-:S04]  /*11720*/  FMUL R6, R6, R16 ;  /* 0x0000001006067220 */ /* 0x000fc80000400000 */
[----:B--2---:R-:W-:-:S05]  /*11730*/  FFMA R6, R7, R2, R6 ;  /* 0x0000000207067223 */ /* 0x004fca0000000006 */
[----:B------:R-:W-:-:S05]  /*11740*/  F2FP.F16.F32.PACK_AB R6, RZ, R6 ;  /* 0x00000006ff06723e */ /* 0x000fca00000000ff */
[----:B------:R1:W-:Y:S01]  /*11750*/  @P0 STG.E.U16 desc[UR44][R4.64+0x2], R6 ;  /* 0x0000020604000986 */ /* 0x0003e2000c10152c */
[----:B------:R-:W-:-:S04]  /*11760*/  ISETP.GT.AND P0, PT, R153, 0x8, PT ;  /* 0x000000089900780c */ /* 0x000fc80003f04270 */
[----:B------:R-:W-:Y:S01]  /*11770*/  ISETP.GT.AND P1, PT, R0, RZ, P0 ;  /* 0x000000ff0000720c */ /* 0x000fe20000724270 */
[----:B-1----:R-:W-:-:S04]  /*11780*/  IMAD.WIDE.U32 R6, R3, R14, R156 ;  /* 0x0000000e03067225 */ /* 0x002fc800078e009c */
[----:B------:R-:W-:Y:S01]  /*11790*/  IMAD.IADD R158, R158, 0x1, R7 ;  /* 0x000000019e9e7824 */ /* 0x000fe200078e0207 */
[----:B------:R-:W-:-:S04]  /*117a0*/  IADD3 R7, P2, R154, R6, RZ ;  /* 0x000000069a077210 */ /* 0x000fc80007f5e0ff */
[----:B------:R-:W-:Y:S02]  /*117b0*/  IADD3.X R9, R158, R21, RZ, P2, !PT ;  /* 0x000000159e097210 */ /* 0x000fe400017fe4ff */
[----:B------:R-:W-:-:S04]  /*117c0*/  LEA R8, P2, R7, R12, 0x1 ;  /* 0x0000000c07087211 */ /* 0x000fc800078408ff */
[----:B------:R-:W-:-:S05]  /*117d0*/  LEA.HI.X R9, R7, R13, R9, 0x1, P2 ;  /* 0x0000000d07097211 */ /* 0x000fca00010f0c09 */
[----:B------:R1:W2:Y:S01]  /*117e0*/  @P1 LDG.E.LTC128B.U16 R23, desc[UR44][R8.64] ;  /* 0x0000002c08171981 */ /* 0x0002a2000c1e1520 */
[----:B------:R-:W-:Y:S01]  /*117f0*/  IADD3 R6, P2, R18, R6, RZ ;  /* 0x0000000612067210 */ /* 0x000fe20007f5e0ff */
[----:B------:R-:W-:Y:S01]  /*11800*/  BSSY B1, `(.L_x_38) ;  /* 0x0000016000017945 */ /* 0x000fe20003800000 */
[----:B------:R-:W-:-:S03]  /*11810*/  ISETP.GT.AND P4, PT, R0, 0x1, P0 ;  /* 0x000000010000780c */ /* 0x000fc60000784270 */
[----:B------:R-:W-:Y:S02]  /*11820*/  IMAD.X R7, R19, 0x1, R158, P2 ;  /* 0x0000000113077824 */ /* 0x000fe400010e069e */
[----:B------:R-:W-:Y:S02]  /*11830*/  IMAD.U32 R158, RZ, RZ, UR9 ;  /* 0x00000009ff9e7e24 */ /* 0x000fe4000f8e00ff */
[----:B------:R-:W-:-:S05]  /*11840*/  IMAD.WIDE.U32 R6, R22, UR42, R6 ;  /* 0x0000002a16067c25 */ /* 0x000fca000f8e0006 */
[----:B------:R-:W-:Y:S02]  /*11850*/  IADD3 R7, R159, R7, RZ ;  /* 0x000000079f077210 */ /* 0x000fe40007ffe0ff */
[----:B-1----:R-:W-:-:S04]  /*11860*/  LEA R8, P2, R6, R12, 0x1 ;  /* 0x0000000c06087211 */ /* 0x002fc800078408ff */
[----:B------:R-:W-:Y:S01]  /*11870*/  LEA.HI.X R9, R6, R13, R7, 0x1, P2 ;  /* 0x0000000d06097211 */ /* 0x000fe200010f0c07 */
[----:B--2---:R-:W-:-:S05]  /*11880*/  HADD2.F32 R6, -RZ, R23.H0_H0 ;  /* 0x20000017ff067230 */ /* 0x004fca0000004100 */
[----:B------:R-:W-:-:S04]  /*11890*/  FMUL R6, R6, R16 ;  /* 0x0000001006067220 */ /* 0x000fc80000400000 */
[----:B---3--:R-:W-:Y:S01]  /*118a0*/  FFMA R7, R160, R2, R6 ;  /* 0x00000002a0077223 */ /* 0x008fe20000000006 */
[----:B------:R-:W-:Y:S01]  /*118b0*/  IMAD.U32 R160, RZ, RZ, UR8 ;  /* 0x00000008ffa07e24 */ /* 0x000fe2000f8e00ff */
[----:B------:R-:W-:-:S03]  /*118c0*/  MOV R6, UR8 ;  /* 0x0000000800067c02 */ /* 0x000fc60008000f00 */
[----:B------:R-:W-:Y:S02]  /*118d0*/  F2FP.F16.F32.PACK_AB R7, RZ, R7 ;  /* 0x00000007ff07723e */ /* 0x000fe400000000ff */
[----:B------:R-:W-:Y:S02]  /*118e0*/  SHF.L.U32 R160, R160, 0x4, RZ ;  /* 0x00000004a0a07819 */ /* 0x000fe400000006ff */
[----:B------:R-:W-:Y:S02]  /*118f0*/  SHF.L.U64.HI R158, R6, 0x4, R158 ;  /* 0x00000004069e7819 */ /* 0x000fe4000001029e */
[----:B------:R-:W-:Y:S02]  /*11900*/  IADD3 R6, P2, R160, R4, RZ ;  /* 0x00000004a0067210 */ /* 0x000fe40007f5e0ff */
[----:B------:R-:W-:-:S03]  /*11910*/  PRMT R161, R7, 0x7610, R161 ;  /* 0x0000761007a17816 */ /* 0x000fc600000000a1 */
[----:B------:R-:W-:-:S05]  /*11920*/  IMAD.X R7, R158, 0x1, R5, P2 ;  /* 0x000000019e077824 */ /* 0x000fca00010e0605 */
[----:B------:R1:W-:Y:S01]  /*11930*/  @P1 STG.E.U16 desc[UR44][R6.64], R161 ;  /* 0x000000a106001986 */ /* 0x0003e2000c10152c */
[----:B------:R-:W-:Y:S05]  /*11940*/  @!P4 BRA `(.L_x_39) ;  /* 0x000000000004c947 */ /* 0x000fea0003800000 */
[----:B------:R2:W5:Y:S02]  /*11950*/  LDG.E.LTC128B.U16 R23, desc[UR44][R8.64+0x2] ;  /* 0x0000022c08177981 */ /* 0x000564000c1e1520 */
.L_x_39:
[----:B------:R-:W-:Y:S05]  /*11960*/  BSYNC B1 ;  /* 0x0000000000017941 */ /* 0x000fea0003800000 */
.L_x_38:
[----:B------:R-:W3:Y:S01]  /*11970*/  LDL.LU R162, [R1+0xc] ;  /* 0x00000c0001a27983 */ /* 0x000ee20000300800 */
[----:B-1---5:R-:W-:Y:S01]  /*11980*/  HADD2.F32 R161, -RZ, R23.H0_H0 ;  /* 0x20000017ffa17230 */ /* 0x022fe20000004100 */
[----:B------:R-:W-:Y:S01]  /*11990*/  ISETP.GT.AND P1, PT, R0, 0x8, P3 ;  /* 0x000000080000780c */ /* 0x000fe20001f24270 */
[----:B------:R-:W-:Y:S03]  /*119a0*/  BSSY B1, `(.L_x_40) ;  /* 0x0000007000017945 */ /* 0x000fe60003800000 */
[----:B------:R-:W-:-:S04]  /*119b0*/  FMUL R161, R161, R16 ;  /* 0x00000010a1a17220 */ /* 0x000fc80000400000 */
[----:B---3--:R-:W-:-:S05]  /*119c0*/  FFMA R161, R162, R2, R161 ;  /* 0x00000002a2a17223 */ /* 0x008fca00000000a1 */
[----:B------:R-:W-:-:S05]  /*119d0*/  F2FP.F16.F32.PACK_AB R161, RZ, R161 ;  /* 0x000000a1ffa1723e */ /* 0x000fca00000000ff */
[----:B------:R1:W-:Y:S01]  /*119e0*/  @P4 STG.E.U16 desc[UR44][R6.64+0x2], R161 ;  /* 0x000002a106004986 */ /* 0x0003e2000c10152c */
[----:B------:R-:W-:Y:S05]  /*119f0*/  @!P1 BRA `(.L_x_41) ;  /* 0x0000000000049947 */ /* 0x000fea0003800000 */
[----:B------:R3:W5:Y:S02]  /*11a00*/  LDG.E.LTC128B.U16 R23, desc[UR44][R10.64+0x10] ;  /* 0x0000102c0a177981 */ /* 0x000764000c1e1520 */
.L_x_41:
[----:B------:R-:W-:Y:S05]  /*11a10*/  BSYNC B1 ;  /* 0x0000000000017941 */ /* 0x000fea0003800000 */
.L_x_40:
[----:B------:R-:W4:Y:S01]  /*11a20*/  LDL.LU R162, [R1+0x10] ;  /* 0x0000100001a27983 */ /* 0x000f220000300800 */
[----:B-1---5:R-:W-:Y:S01]  /*11a30*/  HADD2.F32 R161, -RZ, R23.H0_H0 ;  /* 0x20000017ffa17230 */ /* 0x022fe20000004100 */
[----:B------:R-:W-:Y:S01]  /*11a40*/  ISETP.GT.AND P2, PT, R0, 0x9, P3 ;  /* 0x000000090000780c */ /* 0x000fe20001f44270 */
[----:B------:R-:W-:Y:S03]  /*11a50*/  BSSY B1, `(.L_x_42) ;  /* 0x0000007000017945 */ /* 0x000fe60003800000 */
[----:B------:R-:W-:-:S04]  /*11a60*/  FMUL R161, R161, R16 ;  /* 0x00000010a1a17220 */ /* 0x000fc80000400000 */
[----:B----4-:R-:W-:-:S05]  /*11a70*/  FFMA R161, R162, R2, R161 ;  /* 0x00000002a2a17223 */ /* 0x010fca00000000a1 */
[----:B------:R-:W-:-:S05]  /*11a80*/  F2FP.F16.F32.PACK_AB R161, RZ, R161 ;  /* 0x000000a1ffa1723e */ /* 0x000fca00000000ff */
[----:B------:R1:W-:Y:S01]  /*11a90*/  @P1 STG.E.U16 desc[UR44][R4.64+0x10], R161 ;  /* 0x000010a104001986 */ /* 0x0003e2000c10152c */
[----:B------:R-:W-:Y:S05]  /*11aa0*/  @!P2 BRA `(.L_x_43) ;  /* 0x000000000004a947 */ /* 0x000fea0003800000 */
[----:B------:R4:W5:Y:S02]  /*11ab0*/  LDG.E.LTC128B.U16 R23, desc[UR44][R10.64+0x12] ;  /* 0x0000122c0a177981 */ /* 0x000964000c1e1520 */
.L_x_43:
[----:B------:R-:W-:Y:S05]  /*11ac0*/  BSYNC B1 ;  /* 0x0000000000017941 */ /* 0x000fea0003800000 */
.L_x_42:
[----:B------:R-:W2:Y:S01]  /*11ad0*/  LDL.LU R162, [R1+0x14] ;  /* 0x0000140001a27983 */ /* 0x000ea20000300800 */
[----:B-1---5:R-:W-:Y:S01]  /*11ae0*/  HADD2.F32 R161, -RZ, R23.H0_H0 ;  /* 0x20000017ffa17230 */ /* 0x022fe20000004100 */
[----:B------:R-:W-:Y:S01]  /*11af0*/  ISETP.GT.AND P1, PT, R0, 0x8, P0 ;  /* 0x000000080000780c */ /* 0x000fe20000724270 */
[----:B------:R-:W-:Y:S03]  /*11b00*/  BSSY B1, `(.L_x_44) ;  /* 0x0000007000017945 */ /* 0x000fe60003800000 */
[----:B------:R-:W-:-:S04]  /*11b10*/  FMUL R161, R161, R16 ;  /* 0x00000010a1a17220 */ /* 0x000fc80000400000 */
[----:B--2---:R-:W-:-:S05]  /*11b20*/  FFMA R161, R162, R2, R161 ;  /* 0x00000002a2a17223 */ /* 0x004fca00000000a1 */
[----:B------:R-:W-:-:S05]  /*11b30*/  F2FP.F16.F32.PACK_AB R161, RZ, R161 ;  /* 0x000000a1ffa1723e */ /* 0x000fca00000000ff */
[----:B------:R1:W-:Y:S01]  /*11b40*/  @P2 STG.E.U16 desc[UR44][R4.64+0x12], R161 ;  /* 0x000012a104002986 */ /* 0x0003e2000c10152c */
[----:B------:R-:W-:Y:S05]  /*11b50*/  @!P1 BRA `(.L_x_45) ;  /* 0x0000000000049947 */ /* 0x000fea0003800000 */
[----:B------:R2:W5:Y:S02]  /*11b60*/  LDG.E.LTC128B.U16 R23, desc[UR44][R8.64+0x10] ;  /* 0x0000102c08177981 */ /* 0x000564000c1e1520 */
.L_x_45:
[----:B------:R-:W-:Y:S05]  /*11b70*/  BSYNC B1 ;  /* 0x0000000000017941 */ /* 0x000fea0003800000 */
.L_x_44:
        /* <DEDUP_REMOVED lines=10> */
.L_x_47:
[----:B------:R-:W-:Y:S05]  /*11c20*/  BSYNC B1 ;  /* 0x0000000000017941 */ /* 0x000fea0003800000 */
.L_x_46:
        /* <DEDUP_REMOVED lines=10> */
.L_x_49:
[----:B------:R-:W-:Y:S05]  /*11cd0*/  BSYNC B1 ;  /* 0x0000000000017941 */ /* 0x000fea0003800000 */
.L_x_48:
        /* <DEDUP_REMOVED lines=10> */
.L_x_51:
[----:B------:R-:W-:Y:S05]  /*11d80*/  BSYNC B1 ;  /* 0x0000000000017941 */ /* 0x000fea0003800000 */
.L_x_50:
        /* <DEDUP_REMOVED lines=10> */
.L_x_53:
[----:B------:R-:W-:Y:S05]  /*11e30*/  BSYNC B1 ;  /* 0x0000000000017941 */ /* 0x000fea0003800000 */
.L_x_52:
        /* <DEDUP_REMOVED lines=10> */
.L_x_55:
[----:B------:R-:W-:Y:S05]  /*11ee0*/  BSYNC B1 ;  /* 0x0000000000017941 */ /* 0x000fea0003800000 */
.L_x_54:
        /* <DEDUP_REMOVED lines=10> */
.L_x_57:
[----:B------:R-:W-:Y:S05]  /*11f90*/  BSYNC B1 ;  /* 0x0000000000017941 */ /* 0x000fea0003800000 */
.L_x_56:
        /* <DEDUP_REMOVED lines=10> */
.L_x_59:
[----:B------:R-:W-:Y:S05]  /*12040*/  BSYNC B1 ;  /* 0x0000000000017941 */ /* 0x000fea0003800000 */
.L_x_58:
        /* <DEDUP_REMOVED lines=10> */
.L_x_61:
[----:B------:R-:W-:Y:S05]  /*120f0*/  BSYNC B1 ;  /* 0x0000000000017941 */ /* 0x000fea0003800000 */
.L_x_60:
        /* <DEDUP_REMOVED lines=10> */
.L_x_63:
[----:B------:R-:W-:Y:S05]  /*121a0*/  BSYNC B1 ;  /* 0x0000000000017941 */ /* 0x000fea0003800000 */
.L_x_62:
        /* <DEDUP_REMOVED lines=10> */
.L_x_65:
[----:B------:R-:W-:Y:S05]  /*12250*/  BSYNC B1 ;  /* 0x0000000000017941 */ /* 0x000fea0003800000 */
.L_x_64:
        /* <DEDUP_REMOVED lines=10> */
.L_x_67:
[----:B------:R-:W-:Y:S05]  /*12300*/  BSYNC B1 ;  /* 0x0000000000017941 */ /* 0x000fea0003800000 */
.L_x_66:
        /* <DEDUP_REMOVED lines=10> */
.L_x_69:
[----:B------:R-:W-:Y:S05]  /*123b0*/  BSYNC B1 ;  /* 0x0000000000017941 */ /* 0x000fea0003800000 */
.L_x_68:
        /* <DEDUP_REMOVED lines=10> */
.L_x_71:
[----:B------:R-:W-:Y:S05]  /*12460*/  BSYNC B1 ;  /* 0x0000000000017941 */ /* 0x000fea0003800000 */
.L_x_70:
        /* <DEDUP_REMOVED lines=10> */
.L_x_73:
[----:B------:R-:W-:Y:S05]  /*12510*/  BSYNC B1 ;  /* 0x0000000000017941 */ /* 0x000fea0003800000 */
.L_x_72:
        /* <DEDUP_REMOVED lines=10> */
.L_x_75:
[----:B------:R-:W-:Y:S05]  /*125c0*/  BSYNC B1 ;  /* 0x0000000000017941 */ /* 0x000fea0003800000 */
.L_x_74:
        /* <DEDUP_REMOVED lines=10> */
.L_x_77:
[----:B------:R-:W-:Y:S05]  /*12670*/  BSYNC B1 ;  /* 0x0000000000017941 */ /* 0x000fea0003800000 */
.L_x_76:
        /* <DEDUP_REMOVED lines=10> */
.L_x_79:
[----:B------:R-:W-:Y:S05]  /*12720*/  BSYNC B1 ;  /* 0x0000000000017941 */ /* 0x000fea0003800000 */
.L_x_78:
        /* <DEDUP_REMOVED lines=10> */
.L_x_81:
[----:B------:R-:W-:Y:S05]  /*127d0*/  BSYNC B1 ;  /* 0x0000000000017941 */ /* 0x000fea0003800000 */
.L_x_80:
        /* <DEDUP_REMOVED lines=10> */
.L_x_83:
[----:B------:R-:W-:Y:S05]  /*12880*/  BSYNC B1 ;  /* 0x0000000000017941 */ /* 0x000fea0003800000 */
.L_x_82:
        /* <DEDUP_REMOVED lines=10> */
.L_x_85:
[----:B------:R-:W-:Y:S05]  /*12930*/  BSYNC B1 ;  /* 0x0000000000017941 */ /* 0x000fea0003800000 */
.L_x_84:
        /* <DEDUP_REMOVED lines=10> */
.L_x_87:
[----:B------:R-:W-:Y:S05]  /*129e0*/  BSYNC B1 ;  /* 0x0000000000017941 */ /* 0x000fea0003800000 */
.L_x_86:
        /* <DEDUP_REMOVED lines=10> */
.L_x_89:
[----:B------:R-:W-:Y:S05]  /*12a90*/  BSYNC B1 ;  /* 0x0000000000017941 */ /* 0x000fea0003800000 */
.L_x_88:
        /* <DEDUP_REMOVED lines=10> */
.L_x_91:
[----:B------:R-:W-:Y:S05]  /*12b40*/  BSYNC B1 ;  /* 0x0000000000017941 */ /* 0x000fea0003800000 */
.L_x_90:
        /* <DEDUP_REMOVED lines=10> */
.L_x_93:
[----:B------:R-:W-:Y:S05]  /*12bf0*/  BSYNC B1 ;  /* 0x0000000000017941 */ /* 0x000fea0003800000 */
.L_x_92:
        /* <DEDUP_REMOVED lines=10> */
.L_x_95:
[----:B------:R-:W-:Y:S05]  /*12ca0*/  BSYNC B1 ;  /* 0x0000000000017941 */ /* 0x000fea0003800000 */
.L_x_94:
        /* <DEDUP_REMOVED lines=10> */
.L_x_97:
[----:B------:R-:W-:Y:S05]  /*12d50*/  BSYNC B1 ;  /* 0x0000000000017941 */ /* 0x000fea0003800000 */
.L_x_96:
        /* <DEDUP_REMOVED lines=10> */
.L_x_99:
[----:B------:R-:W-:Y:S05]  /*12e00*/  BSYNC B1 ;  /* 0x0000000000017941 */ /* 0x000fea0003800000 */
.L_x_98:
        /* <DEDUP_REMOVED lines=10> */
.L_x_101:
[----:B------:R-:W-:Y:S05]  /*12eb0*/  BSYNC B1 ;  /* 0x0000000000017941 */ /* 0x000fea0003800000 */
.L_x_100:
        /* <DEDUP_REMOVED lines=10> */
.L_x_103:
[----:B------:R-:W-:Y:S05]  /*12f60*/  BSYNC B1 ;  /* 0x0000000000017941 */ /* 0x000fea0003800000 */
.L_x_102:
        /* <DEDUP_REMOVED lines=10> */
.L_x_105:
[----:B------:R-:W-:Y:S05]  /*13010*/  BSYNC B1 ;  /* 0x0000000000017941 */ /* 0x000fea0003800000 */
.L_x_104:
        /* <DEDUP_REMOVED lines=10> */
.L_x_107:
[----:B------:R-:W-:Y:S05]  /*130c0*/  BSYNC B1 ;  /* 0x0000000000017941 */ /* 0x000fea0003800000 */
.L_x_106:
        /* <DEDUP_REMOVED lines=10> */
.L_x_109:
[----:B------:R-:W-:Y:S05]  /*13170*/  BSYNC B1 ;  /* 0x0000000000017941 */ /* 0x000fea0003800000 */
.L_x_108:
        /* <DEDUP_REMOVED lines=10> */
.L_x_111:
[----:B------:R-:W-:Y:S05]  /*13220*/  BSYNC B1 ;  /* 0x0000000000017941 */ /* 0x000fea0003800000 */
.L_x_110:
        /* <DEDUP_REMOVED lines=10> */
.L_x_113:
[----:B------:R-:W-:Y:S05]  /*132d0*/  BSYNC B1 ;  /* 0x0000000000017941 */ /* 0x000fea0003800000 */
.L_x_112:
        /* <DEDUP_REMOVED lines=10> */
.L_x_115:
[----:B------:R-:W-:Y:S05]  /*13380*/  BSYNC B1 ;  /* 0x0000000000017941 */ /* 0x000fea0003800000 */
.L_x_114:
        /* <DEDUP_REMOVED lines=10> */
.L_x_117:
[----:B------:R-:W-:Y:S05]  /*13430*/  BSYNC B1 ;  /* 0x0000000000017941 */ /* 0x000fea0003800000 */
.L_x_116:
        /* <DEDUP_REMOVED lines=10> */
.L_x_119:
[----:B------:R-:W-:Y:S05]  /*134e0*/  BSYNC B1 ;  /* 0x0000000000017941 */ /* 0x000fea0003800000 */
.L_x_118:
        /* <DEDUP_REMOVED lines=10> */
.L_x_121:
[----:B------:R-:W-:Y:S05]  /*13590*/  BSYNC B1 ;  /* 0x0000000000017941 */ /* 0x000fea0003800000 */
.L_x_120:
        /* <DEDUP_REMOVED lines=10> */
.L_x_123:
[----:B------:R-:W-:Y:S05]  /*13640*/  BSYNC B1 ;  /* 0x0000000000017941 */ /* 0x000fea0003800000 */
.L_x_122:
        /* <DEDUP_REMOVED lines=10> */
.L_x_125:
[----:B------:R-:W-:Y:S05]  /*136f0*/  BSYNC B1 ;  /* 0x0000000000017941 */ /* 0x000fea0003800000 */
.L_x_124:
        /* <DEDUP_REMOVED lines=10> */
.L_x_127:
[----:B------:R-:W-:Y:S05]  /*137a0*/  BSYNC B1 ;  /* 0x0000000000017941 */ /* 0x000fea0003800000 */
.L_x_126:
        /* <DEDUP_REMOVED lines=10> */
.L_x_129:
[----:B------:R-:W-:Y:S05]  /*13850*/  BSYNC B1 ;  /* 0x0000000000017941 */ /* 0x000fea0003800000 */
.L_x_128:
        /* <DEDUP_REMOVED lines=10> */
.L_x_131:
[----:B------:R-:W-:Y:S05]  /*13900*/  BSYNC B1 ;  /* 0x0000000000017941 */ /* 0x000fea0003800000 */
.L_x_130:
        /* <DEDUP_REMOVED lines=10> */
.L_x_133:
[----:B------:R-:W-:Y:S05]  /*139b0*/  BSYNC B1 ;  /* 0x0000000000017941 */ /* 0x000fea0003800000 */
.L_x_132:
        /* <DEDUP_REMOVED lines=10> */
.L_x_135:
[----:B------:R-:W-:Y:S05]  /*13a60*/  BSYNC B1 ;  /* 0x0000000000017941 */ /* 0x000fea0003800000 */
.L_x_134:
        /* <DEDUP_REMOVED lines=10> */
.L_x_137:
[----:B------:R-:W-:Y:S05]  /*13b10*/  BSYNC B1 ;  /* 0x0000000000017941 */ /* 0x000fea0003800000 */
.L_x_136:
        /* <DEDUP_REMOVED lines=10> */
.L_x_139:
[----:B------:R-:W-:Y:S05]  /*13bc0*/  BSYNC B1 ;  /* 0x0000000000017941 */ /* 0x000fea0003800000 */
.L_x_138:
        /* <DEDUP_REMOVED lines=10> */
.L_x_141:
[----:B------:R-:W-:Y:S05]  /*13c70*/  BSYNC B1 ;  /* 0x0000000000017941 */ /* 0x000fea0003800000 */
.L_x_140:
        /* <DEDUP_REMOVED lines=10> */
.L_x_143:
[----:B------:R-:W-:Y:S05]  /*13d20*/  BSYNC B1 ;  /* 0x0000000000017941 */ /* 0x000fea0003800000 */
.L_x_142:
        /* <DEDUP_REMOVED lines=10> */
.L_x_145:
[----:B------:R-:W-:Y:S05]  /*13dd0*/  BSYNC B1 ;  /* 0x0000000000017941 */ /* 0x000fea0003800000 */
.L_x_144:
        /* <DEDUP_REMOVED lines=10> */
.L_x_147:
[----:B------:R-:W-:Y:S05]  /*13e80*/  BSYNC B1 ;  /* 0x0000000000017941 */ /* 0x000fea0003800000 */
.L_x_146:
        /* <DEDUP_REMOVED lines=10> */
.L_x_149:
[----:B------:R-:W-:Y:S05]  /*13f30*/  BSYNC B1 ;  /* 0x0000000000017941 */ /* 0x000fea0003800000 */
.L_x_148:
        /* <DEDUP_REMOVED lines=10> */
.L_x_151:
[----:B------:R-:W-:Y:S05]  /*13fe0*/  BSYNC B1 ;  /* 0x0000000000017941 */ /* 0x000fea0003800000 */
.L_x_150:
        /* <DEDUP_REMOVED lines=10> */
.L_x_153:
[----:B------:R-:W-:Y:S05]  /*14090*/  BSYNC B1 ;  /* 0x0000000000017941 */ /* 0x000fea0003800000 */
.L_x_152:
        /* <DEDUP_REMOVED lines=10> */
.L_x_155:
[----:B------:R-:W-:Y:S05]  /*14140*/  BSYNC B1 ;  /* 0x0000000000017941 */ /* 0x000fea0003800000 */
.L_x_154:
        /* <DEDUP_REMOVED lines=10> */
.L_x_157:
[----:B------:R-:W-:Y:S05]  /*141f0*/  BSYNC B1 ;  /* 0x0000000000017941 */ /* 0x000fea0003800000 */
.L_x_156:
        /* <DEDUP_REMOVED lines=10> */
.L_x_159:
[----:B------:R-:W-:Y:S05]  /*142a0*/  BSYNC B1 ;  /* 0x0000000000017941 */ /* 0x000fea0003800000 */
.L_x_158:
        /* <DEDUP_REMOVED lines=10> */
.L_x_161:
[----:B------:R-:W-:Y:S05]  /*14350*/  BSYNC B1 ;  /* 0x0000000000017941 */ /* 0x000fea0003800000 */
.L_x_160:
        /* <DEDUP_REMOVED lines=10> */
.L_x_163:
[----:B------:R-:W-:Y:S05]  /*14400*/  BSYNC B1 ;  /* 0x0000000000017941 */ /* 0x000fea0003800000 */
.L_x_162:
        /* <DEDUP_REMOVED lines=10> */
.L_x_165:
[----:B------:R-:W-:Y:S05]  /*144b0*/  BSYNC B1 ;  /* 0x0000000000017941 */ /* 0x000fea0003800000 */
.L_x_164:
        /* <DEDUP_REMOVED lines=10> */
.L_x_167:
[----:B------:R-:W-:Y:S05]  /*14560*/  BSYNC B1 ;  /* 0x0000000000017941 */ /* 0x000fea0003800000 */
.L_x_166:
        /* <DEDUP_REMOVED lines=10> */
.L_x_169:
[----:B------:R-:W-:Y:S05]  /*14610*/  BSYNC B1 ;  /* 0x0000000000017941 */ /* 0x000fea0003800000 */
.L_x_168:
        /* <DEDUP_REMOVED lines=10> */
.L_x_171:
[----:B------:R-:W-:Y:S05]  /*146c0*/  BSYNC B1 ;  /* 0x0000000000017941 */ /* 0x000fea0003800000 */
.L_x_170:
        /* <DEDUP_REMOVED lines=10> */
.L_x_173:
[----:B------:R-:W-:Y:S05]  /*14770*/  BSYNC B1 ;  /* 0x0000000000017941 */ /* 0x000fea0003800000 */
.L_x_172:
        /* <DEDUP_REMOVED lines=10> */
.L_x_175:
[----:B------:R-:W-:Y:S05]  /*14820*/  BSYNC B1 ;  /* 0x0000000000017941 */ /* 0x000fea0003800000 */
.L_x_174:
        /* <DEDUP_REMOVED lines=10> */
.L_x_177:
[----:B------:R-:W-:Y:S05]  /*148d0*/  BSYNC B1 ;  /* 0x0000000000017941 */ /* 0x000fea0003800000 */
.L_x_176:
        /* <DEDUP_REMOVED lines=10> */
.L_x_179:
[----:B------:R-:W-:Y:S05]  /*14980*/  BSYNC B1 ;  /* 0x0000000000017941 */ /* 0x000fea0003800000 */
.L_x_178:
        /* <DEDUP_REMOVED lines=10> */
.L_x_181:
[----:B------:R-:W-:Y:S05]  /*14a30*/  BSYNC B1 ;  /* 0x0000000000017941 */ /* 0x000fea0003800000 */
.L_x_180:
        /* <DEDUP_REMOVED lines=10> */
.L_x_183:
[----:B------:R-:W-:Y:S05]  /*14ae0*/  BSYNC B1 ;  /* 0x0000000000017941 */ /* 0x000fea0003800000 */
.L_x_182:
        /* <DEDUP_REMOVED lines=10> */
.L_x_185:
[----:B------:R-:W-:Y:S05]  /*14b90*/  BSYNC B1 ;  /* 0x0000000000017941 */ /* 0x000fea0003800000 */
.L_x_184:
        /* <DEDUP_REMOVED lines=10> */
.L_x_187:
[----:B------:R-:W-:Y:S05]  /*14c40*/  BSYNC B1 ;  /* 0x0000000000017941 */ /* 0x000fea0003800000 */
.L_x_186:
        /* <DEDUP_REMOVED lines=10> */
.L_x_189:
[----:B------:R-:W-:Y:S05]  /*14cf0*/  BSYNC B1 ;  /* 0x0000000000017941 */ /* 0x000fea0003800000 */
.L_x_188:
        /* <DEDUP_REMOVED lines=10> */
.L_x_191:
[----:B------:R-:W-:Y:S05]  /*14da0*/  BSYNC B1 ;  /* 0x0000000000017941 */ /* 0x000fea0003800000 */
.L_x_190:
        /* <DEDUP_REMOVED lines=10> */
.L_x_193:
[----:B------:R-:W-:Y:S05]  /*14e50*/  BSYNC B1 ;  /* 0x0000000000017941 */ /* 0x000fea0003800000 */
.L_x_192:
        /* <DEDUP_REMOVED lines=10> */
.L_x_195:
[----:B------:R-:W-:Y:S05]  /*14f00*/  BSYNC B1 ;  /* 0x0000000000017941 */ /* 0x000fea0003800000 */
.L_x_194:
        /* <DEDUP_REMOVED lines=10> */
.L_x_197:
[----:B------:R-:W-:Y:S05]  /*14fb0*/  BSYNC B1 ;  /* 0x0000000000017941 */ /* 0x000fea0003800000 */
.L_x_196:
        /* <DEDUP_REMOVED lines=10> */
.L_x_199:
[----:B------:R-:W-:Y:S05]  /*15060*/  BSYNC B1 ;  /* 0x0000000000017941 */ /* 0x000fea0003800000 */
.L_x_198:
        /* <DEDUP_REMOVED lines=10> */
.L_x_201:
[----:B------:R-:W-:Y:S05]  /*15110*/  BSYNC B1 ;  /* 0x0000000000017941 */ /* 0x000fea0003800000 */
.L_x_200:
        /* <DEDUP_REMOVED lines=10> */
.L_x_203:
[----:B------:R-:W-:Y:S05]  /*151c0*/  BSYNC B1 ;  /* 0x0000000000017941 */ /* 0x000fea0003800000 */
.L_x_202:
        /* <DEDUP_REMOVED lines=10> */
.L_x_205:
[----:B------:R-:W-:Y:S05]  /*15270*/  BSYNC B1 ;  /* 0x0000000000017941 */ /* 0x000fea0003800000 */
.L_x_204:
        /* <DEDUP_REMOVED lines=10> */
.L_x_207:
[----:B------:R-:W-:Y:S05]  /*15320*/  BSYNC B1 ;  /* 0x0000000000017941 */ /* 0x000fea0003800000 */
.L_x_206:
        /* <DEDUP_REMOVED lines=10> */
.L_x_209:
[----:B------:R-:W-:Y:S05]  /*153d0*/  BSYNC B1 ;  /* 0x0000000000017941 */ /* 0x000fea0003800000 */
.L_x_208:
        /* <DEDUP_REMOVED lines=10> */
.L_x_211:
[----:B------:R-:W-:Y:S05]  /*15480*/  BSYNC B1 ;  /* 0x0000000000017941 */ /* 0x000fea0003800000 */
.L_x_210:
        /* <DEDUP_REMOVED lines=10> */
.L_x_213:
[----:B------:R-:W-:Y:S05]  /*15530*/  BSYNC B1 ;  /* 0x0000000000017941 */ /* 0x000fea0003800000 */
.L_x_212:
        /* <DEDUP_REMOVED lines=10> */
.L_x_215:
[----:B------:R-:W-:Y:S05]  /*155e0*/  BSYNC B1 ;  /* 0x0000000000017941 */ /* 0x000fea0003800000 */
.L_x_214:
        /* <DEDUP_REMOVED lines=10> */
.L_x_217:
[----:B------:R-:W-:Y:S05]  /*15690*/  BSYNC B1 ;  /* 0x0000000000017941 */ /* 0x000fea0003800000 */
.L_x_216:
        /* <DEDUP_REMOVED lines=10> */
.L_x_219:
[----:B------:R-:W-:Y:S05]  /*15740*/  BSYNC B1 ;  /* 0x0000000000017941 */ /* 0x000fea0003800000 */
.L_x_218:
        /* <DEDUP_REMOVED lines=10> */
.L_x_221:
[----:B------:R-:W-:Y:S05]  /*157f0*/  BSYNC B1 ;  /* 0x0000000000017941 */ /* 0x000fea0003800000 */
.L_x_220:
        /* <DEDUP_REMOVED lines=10> */
.L_x_223:
[----:B------:R-:W-:Y:S05]  /*158a0*/  BSYNC B1 ;  /* 0x0000000000017941 */ /* 0x000fea0003800000 */
.L_x_222:
        /* <DEDUP_REMOVED lines=10> */
.L_x_225:
[----:B------:R-:W-:Y:S05]  /*15950*/  BSYNC B1 ;  /* 0x0000000000017941 */ /* 0x000fea0003800000 */
.L_x_224:
        /* <DEDUP_REMOVED lines=10> */
.L_x_227:
[----:B------:R-:W-:Y:S05]  /*15a00*/  BSYNC B1 ;  /* 0x0000000000017941 */ /* 0x000fea0003800000 */
.L_x_226:
        /* <DEDUP_REMOVED lines=10> */
.L_x_229:
[----:B------:R-:W-:Y:S05]  /*15ab0*/  BSYNC B1 ;  /* 0x0000000000017941 */ /* 0x000fea0003800000 */
.L_x_228:
        /* <DEDUP_REMOVED lines=10> */
.L_x_231:
[----:B------:R-:W-:Y:S05]  /*15b60*/  BSYNC B1 ;  /* 0x0000000000017941 */ /* 0x000fea0003800000 */
.L_x_230:
        /* <DEDUP_REMOVED lines=10> */
.L_x_233:
[----:B------:R-:W-:Y:S05]  /*15c10*/  BSYNC B1 ;  /* 0x0000000000017941 */ /* 0x000fea0003800000 */
.L_x_232:
        /* <DEDUP_REMOVED lines=10> */
.L_x_235:
[----:B------:R-:W-:Y:S05]  /*15cc0*/  BSYNC B1 ;  /* 0x0000000000017941 */ /* 0x000fea0003800000 */
.L_x_234:
        /* <DEDUP_REMOVED lines=10> */
.L_x_237:
[----:B------:R-:W-:Y:S05]  /*15d70*/  BSYNC B1 ;  /* 0x0000000000017941 */ /* 0x000fea0003800000 */
.L_x_236:
        /* <DEDUP_REMOVED lines=10> */
.L_x_239:
[----:B------:R-:W-:Y:S05]  /*15e20*/  BSYNC B1 ;  /* 0x0000000000017941 */ /* 0x000fea0003800000 */
.L_x_238:
        /* <DEDUP_REMOVED lines=10> */
.L_x_241:
[----:B------:R-:W-:Y:S05]  /*15ed0*/  BSYNC B1 ;  /* 0x0000000000017941 */ /* 0x000fea0003800000 */
.L_x_240:
        /* <DEDUP_REMOVED lines=10> */
.L_x_243:
[----:B------:R-:W-:Y:S05]  /*15f80*/  BSYNC B1 ;  /* 0x0000000000017941 */ /* 0x000fea0003800000 */
.L_x_242:
        /* <DEDUP_REMOVED lines=10> */
.L_x_245:
[----:B------:R-:W-:Y:S05]  /*16030*/  BSYNC B1 ;  /* 0x0000000000017941 */ /* 0x000fea0003800000 */
.L_x_244:
        /* <DEDUP_REMOVED lines=10> */
.L_x_247:
[----:B------:R-:W-:Y:S05]  /*160e0*/  BSYNC B1 ;  /* 0x0000000000017941 */ /* 0x000fea0003800000 */
.L_x_246:
        /* <DEDUP_REMOVED lines=10> */
.L_x_249:
[----:B------:R-:W-:Y:S05]  /*16190*/  BSYNC B1 ;  /* 0x0000000000017941 */ /* 0x000fea0003800000 */
.L_x_248:
        /* <DEDUP_REMOVED lines=10> */
.L_x_251:
[----:B------:R-:W-:Y:S05]  /*16240*/  BSYNC B1 ;  /* 0x0000000000017941 */ /* 0x000fea0003800000 */
.L_x_250:
        /* <DEDUP_REMOVED lines=10> */
.L_x_253:
[----:B------:R-:W-:Y:S05]  /*162f0*/  BSYNC B1 ;  /* 0x0000000000017941 */ /* 0x000fea0003800000 */
.L_x_252:
        /* <DEDUP_REMOVED lines=10> */
.L_x_255:
[----:B------:R-:W-:Y:S05]  /*163a0*/  BSYNC B1 ;  /* 0x0000000000017941 */ /* 0x000fea0003800000 */
.L_x_254:
        /* <DEDUP_REMOVED lines=10> */
.L_x_257:
[----:B------:R-:W-:Y:S05]  /*16450*/  BSYNC B1 ;  /* 0x0000000000017941 */ /* 0x000fea0003800000 */
.L_x_256:
        /* <DEDUP_REMOVED lines=10> */
.L_x_259:
[----:B------:R-:W-:Y:S05]  /*16500*/  BSYNC B1 ;  /* 0x0000000000017941 */ /* 0x000fea0003800000 */
.L_x_258:
        /* <DEDUP_REMOVED lines=10> */
.L_x_261:
[----:B------:R-:W-:Y:S05]  /*165b0*/  BSYNC B1 ;  /* 0x0000000000017941 */ /* 0x000fea0003800000 */
.L_x_260:
        /* <DEDUP_REMOVED lines=10> */
.L_x_263:
[----:B------:R-:W-:Y:S05]  /*16660*/  BSYNC B1 ;  /* 0x0000000000017941 */ /* 0x000fea0003800000 */
.L_x_262:
        /* <DEDUP_REMOVED lines=10> */
.L_x_265:
[----:B------:R-:W-:Y:S05]  /*16710*/  BSYNC B1 ;  /* 0x0000000000017941 */ /* 0x000fea0003800000 */
.L_x_264:
        /* <DEDUP_REMOVED lines=10> */
.L_x_267:
[----:B------:R-:W-:Y:S05]  /*167c0*/  BSYNC B1 ;  /* 0x0000000000017941 */ /* 0x000fea0003800000 */
.L_x_266:
        /* <DEDUP_REMOVED lines=10> */
.L_x_269:
[----:B------:R-:W-:Y:S05]  /*16870*/  BSYNC B1 ;  /* 0x0000000000017941 */ /* 0x000fea0003800000 */
.L_x_268:
        /* <DEDUP_REMOVED lines=10> */
.L_x_271:
[----:B------:R-:W-:Y:S05]  /*16920*/  BSYNC B1 ;  /* 0x0000000000017941 */ /* 0x000fea0003800000 */
.L_x_270:
        /* <DEDUP_REMOVED lines=10> */
.L_x_273:
[----:B------:R-:W-:Y:S05]  /*169d0*/  BSYNC B1 ;  /* 0x0000000000017941 */ /* 0x000fea0003800000 */
.L_x_272:
        /* <DEDUP_REMOVED lines=10> */
.L_x_275:
[----:B------:R-:W-:Y:S05]  /*16a80*/  BSYNC B1 ;  /* 0x0000000000017941 */ /* 0x000fea0003800000 */
.L_x_274:
        /* <DEDUP_REMOVED lines=10> */
.L_x_277:
[----:B------:R-:W-:Y:S05]  /*16b30*/  BSYNC B1 ;  /* 0x0000000000017941 */ /* 0x000fea0003800000 */
.L_x_276:
        /* <DEDUP_REMOVED lines=10> */
.L_x_279:
[----:B------:R-:W-:Y:S05]  /*16be0*/  BSYNC B1 ;  /* 0x0000000000017941 */ /* 0x000fea0003800000 */
.L_x_278:
        /* <DEDUP_REMOVED lines=10> */
.L_x_281:
[----:B------:R-:W-:Y:S05]  /*16c90*/  BSYNC B1 ;  /* 0x0000000000017941 */ /* 0x000fea0003800000 */
.L_x_280:
        /* <DEDUP_REMOVED lines=10> */
.L_x_283:
[----:B------:R-:W-:Y:S05]  /*16d40*/  BSYNC B1 ;  /* 0x0000000000017941 */ /* 0x000fea0003800000 */
.L_x_282:
[----:B0-234-:R-:W2:Y:S01]  /*16d50*/  LDL.LU R10, [R1+0x1f4] ;  /* 0x0001f400010a7983 */ /* 0x01dea20000300800 */
[----:B-----5:R-:W-:Y:S01]  /*16d60*/  HADD2.F32 R11, -RZ, R23.H0_H0 ;  /* 0x20000017ff0b7230 */ /* 0x020fe20000004100 */
        /* <DEDUP_REMOVED lines=8> */
.L_x_285:
[----:B------:R-:W-:Y:S05]  /*16df0*/  BSYNC B1 ;  /* 0x0000000000017941 */ /* 0x000fea0003800000 */
.L_x_284:
[----:B------:R-:W3:Y:S01]  /*16e00*/  LDL.LU R10, [R1+0x1f8] ;  /* 0x0001f800010a7983 */ /* 0x000ee20000300800 */
[----:B0----5:R-:W-:Y:S01]  /*16e10*/  HADD2.F32 R11, -RZ, R23.H0_H0 ;  /* 0x20000017ff0b7230 */ /* 0x021fe20000004100 */
[----:B------:R-:W-:Y:S01]  /*16e20*/  ISETP.GT.AND P1, PT, R0, 0xf9, P0 ;  /* 0x000000f90000780c */ /* 0x000fe20000724270 */
[----:B------:R-:W-:Y:S01]  /*16e30*/  BSSY B1, `(.L_x_286) ;  /* 0x000000a000017945 */ /* 0x000fe20003800000 */
[----:B------:R-:W-:Y:S02]  /*16e40*/  IADD3 R169, P0, R3, 0x80, RZ ;  /* 0x0000008003a97810 */ /* 0x000fe40007f1e0ff */
[----:B------:R-:W-:-:S04]  /*16e50*/  FMUL R11, R11, R16 ;  /* 0x000000100b0b7220 */ /* 0x000fc80000400000 */
[----:B---3--:R-:W-:-:S05]  /*16e60*/  FFMA R11, R10, R2, R11 ;  /* 0x000000020a0b7223 */ /* 0x008fca000000000b */
[----:B------:R-:W-:-:S04]  /*16e70*/  F2FP.F16.F32.PACK_AB R11, RZ, R11 ;  /* 0x0000000bff0b723e */ /* 0x000fc800000000ff */
[----:B------:R-:W-:Y:S02]  /*16e80*/  PRMT R3, R11, 0x7610, R3 ;  /* 0x000076100b037816 */ /* 0x000fe40000000003 */
[----:B------:R-:W-:-:S03]  /*16e90*/  IADD3.X R11, RZ, UR7, RZ, P0, !PT ;  /* 0x00000007ff0b7c10 */ /* 0x000fc600087fe4ff */
[----:B------:R0:W-:Y:S01]  /*16ea0*/  @P2 STG.E.U16 desc[UR44][R6.64+0x1f0], R3 ;  /* 0x0001f00306002986 */ /* 0x0001e2000c10152c */
[----:B------:R-:W-:Y:S05]  /*16eb0*/  @!P1 BRA `(.L_x_287) ;  /* 0x0000000000049947 */ /* 0x000fea0003800000 */
[----:B------:R3:W5:Y:S02]  /*16ec0*/  LDG.E.LTC128B.U16 R23, desc[UR44][R8.64+0x1f2] ;  /* 0x0001f22c08177981 */ /* 0x000764000c1e1520 */
.L_x_287:
[----:B------:R-:W-:Y:S05]  /*16ed0*/  BSYNC B1 ;  /* 0x0000000000017941 */ /* 0x000fea0003800000 */
.L_x_286:
[----:B------:R-:W4:Y:S01]  /*16ee0*/  LDL.LU R10, [R1+0x1fc] ;  /* 0x0001fc00010a7983 */ /* 0x000f220000300800 */
[----:B0----5:R-:W-:Y:S01]  /*16ef0*/  HADD2.F32 R3, -RZ, R23.H0_H0 ;  /* 0x20000017ff037230 */ /* 0x021fe20000004100 */
[----:B------:R-:W-:Y:S01]  /*16f00*/  ISETP.GT.AND P0, PT, R153, 0x80, PT ;  /* 0x000000809900780c */ /* 0x000fe20003f04270 */
[----:B--23--:R-:W-:-:S03]  /*16f10*/  IMAD R8, R11, R14, RZ ;  /* 0x0000000e0b087224 */ /* 0x00cfc600078e02ff */
[----:B------:R-:W-:Y:S01]  /*16f20*/  FMUL R3, R3, R16 ;  /* 0x0000001003037220 */ /* 0x000fe20000400000 */
[C---:B------:R-:W-:Y:S01]  /*16f30*/  IMAD R167, R169.reuse, R15, R8 ;  /* 0x0000000fa9a77224 */ /* 0x040fe200078e0208 */
[----:B------:R-:W-:Y:S01]  /*16f40*/  ISETP.GT.AND P4, PT, R0, RZ, P0 ;  /* 0x000000ff0000720c */ /* 0x000fe20000784270 */
[----:B------:R-:W-:-:S04]  /*16f50*/  IMAD.WIDE.U32 R8, R169, R14, R20 ;  /* 0x0000000ea9087225 */ /* 0x000fc800078e0014 */
[----:B------:R-:W-:Y:S02]  /*16f60*/  IMAD.IADD R9, R9, 0x1, R167 ;  /* 0x0000000109097824 */ /* 0x000fe400078e02a7 */
[----:B----4-:R-:W-:Y:S01]  /*16f70*/  FFMA R3, R10, R2, R3 ;  /* 0x000000020a037223 */ /* 0x010fe20000000003 */
[----:B------:R-:W-:-:S04]  /*16f80*/  LEA R10, P2, R8, R12, 0x1 ;  /* 0x0000000c080a7211 */ /* 0x000fc800078408ff */
[----:B------:R-:W-:Y:S02]  /*16f90*/  F2FP.F16.F32.PACK_AB R3, RZ, R3 ;  /* 0x00000003ff03723e */ /* 0x000fe400000000ff */
[--C-:B------:R-:W-:Y:S02]  /*16fa0*/  LEA.HI.X R11, R8, R13, R9.reuse, 0x1, P2 ;  /* 0x0000000d080b7211 */ /* 0x100fe400010f0c09 */
[----:B------:R-:W-:-:S05]  /*16fb0*/  PRMT R9, R3, 0x7610, R9 ;  /* 0x0000761003097816 */ /* 0x000fca0000000009 */
[----:B------:R0:W-:Y:S04]  /*16fc0*/  @P1 STG.E.U16 desc[UR44][R6.64+0x1f2], R9 ;  /* 0x0001f20906001986 */ /* 0x0001e8000c10152c */
[----:B------:R-:W2:Y:S01]  /*16fd0*/  @P4 LDG.E.LTC128B.U16 R23, desc[UR44][R10.64] ;  /* 0x0000002c0a174981 */ /* 0x000ea2000c1e1520 */
[----:B-1----:R-:W-:Y:S01]  /*16fe0*/  IMAD.U32 R161, RZ, RZ, UR8 ;  /* 0x00000008ffa17e24 */ /* 0x002fe2000f8e00ff */
[----:B------:R-:W-:Y:S01]  /*16ff0*/  MOV R165, UR8 ;  /* 0x0000000800a57c02 */ /* 0x000fe20008000f00 */
[----:B------:R-:W-:Y:S01]  /*17000*/  IMAD.U32 R164, RZ, RZ, UR9 ;  /* 0x00000009ffa47e24 */ /* 0x000fe2000f8e00ff */
[----:B------:R-:W-:Y:S01]  /*17010*/  ISETP.GT.AND P2, PT, R0, 0x1, P0 ;  /* 0x000000010000780c */ /* 0x000fe20000744270 */
[----:B------:R-:W-:Y:S01]  /*17020*/  BSSY B1, `(.L_x_288) ;  /* 0x0000012000017945 */ /* 0x000fe20003800000 */
[----:B------:R-:W-:Y:S01]  /*17030*/  SHF.L.U32 R161, R161, 0x8, RZ ;  /* 0x00000008a1a17819 */ /* 0x000fe200000006ff */
[----:B0-----:R-:W-:Y:S01]  /*17040*/  IMAD.WIDE.U32 R8, R169, R14, R18 ;  /* 0x0000000ea9087225 */ /* 0x001fe200078e0012 */
[----:B------:R-:W-:-:S04]  /*17050*/  SHF.L.U64.HI R165, R165, 0x8, R164 ;  /* 0x00000008a5a57819 */ /* 0x000fc800000102a4 */
[----:B------:R-:W-:-:S03]  /*17060*/  IADD3 R9, R167, R9, RZ ;  /* 0x00000009a7097210 */ /* 0x000fc60007ffe0ff */
[----:B------:R-:W-:Y:S01]  /*17070*/  IMAD.WIDE.U32 R162, R22, UR42, R8 ;  /* 0x0000002a16a27c25 */ /* 0x000fe2000f8e0008 */
[----:B------:R-:W-:-:S03]  /*17080*/  IADD3 R8, P1, R161, R4, RZ ;  /* 0x00000004a1087210 */ /* 0x000fc60007f3e0ff */
[----:B------:R-:W-:Y:S01]  /*17090*/  IMAD.IADD R7, R159, 0x1, R163 ;  /* 0x000000019f077824 */ /* 0x000fe200078e02a3 */
[----:B------:R-:W-:Y:S02]  /*170a0*/  IADD3.X R9, R165, R5, RZ, P1, !PT ;  /* 0x00000005a5097210 */ /* 0x000fe40000ffe4ff */
[----:B------:R-:W-:-:S04]  /*170b0*/  LEA R6, P3, R162, R12, 0x1 ;  /* 0x0000000ca2067211 */ /* 0x000fc800078608ff */
[----:B------:R-:W-:Y:S01]  /*170c0*/  LEA.HI.X R7, R162, R13, R7, 0x1, P3 ;  /* 0x0000000da2077211 */ /* 0x000fe200018f0c07 */
[----:B--2---:R-:W-:-:S05]  /*170d0*/  HADD2.F32 R3, -RZ, R23.H0_H0 ;  /* 0x20000017ff037230 */ /* 0x004fca0000004100 */
[----:B------:R-:W-:-:S04]  /*170e0*/  FMUL R3, R3, R16 ;  /* 0x0000001003037220 */ /* 0x000fc80000400000 */
[----:B------:R-:W-:-:S05]  /*170f0*/  FFMA R3, R24, R2, R3 ;  /* 0x0000000218037223 */ /* 0x000fca0000000003 */
[----:B------:R-:W-:-:S05]  /*17100*/  F2FP.F16.F32.PACK_AB R3, RZ, R3 ;  /* 0x00000003ff03723e */ /* 0x000fca00000000ff */
[----:B------:R0:W-:Y:S01]  /*17110*/  @P4 STG.E.U16 desc[UR44][R8.64], R3 ;  /* 0x0000000308004986 */ /* 0x0001e2000c10152c */
[----:B------:R-:W-:Y:S05]  /*17120*/  @!P2 BRA `(.L_x_289) ;  /* 0x000000000004a947 */ /* 0x000fea0003800000 */
[----:B------:R1:W5:Y:S02]  /*17130*/  LDG.E.LTC128B.U16 R23, desc[UR44][R6.64+0x2] ;  /* 0x0000022c06177981 */ /* 0x000364000c1e1520 */
.L_x_289:
[----:B------:R-:W-:Y:S05]  /*17140*/  BSYNC B1 ;  /* 0x0000000000017941 */ /* 0x000fea0003800000 */
.L_x_288:
[----:B0----5:R-:W-:Y:S01]  /*17150*/  HADD2.F32 R3, -RZ, R23.H0_H0 ;  /* 0x20000017ff037230 */ /* 0x021fe20000004100 */
[----:B------:R-:W-:Y:S01]  /*17160*/  ISETP.GT.AND P1, PT, R153, 0x88, PT ;  /* 0x000000889900780c */ /* 0x000fe20003f24270 */
[----:B------:R-:W-:Y:S01]  /*17170*/  IMAD.WIDE.U32 R14, R169, R14, R156 ;  /* 0x0000000ea90e7225 */ /* 0x000fe200078e009c */
[----:B------:R-:W-:Y:S03]  /*17180*/  BSSY B1, `(.L_x_290) ;  /* 0x0000010000017945 */ /* 0x000fe60003800000 */
[----:B------:R-:W-:Y:S01]  /*17190*/  FMUL R10, R3, R16 ;  /* 0x00000010030a7220 */ /* 0x000fe20000400000 */
[----:B------:R-:W-:Y:S01]  /*171a0*/  IMAD.IADD R167, R167, 0x1, R15 ;  /* 0x00000001a7a77824 */ /* 0x000fe200078e020f */
[----:B------:R-:W-:Y:S02]  /*171b0*/  IADD3 R154, P4, R154, R14, RZ ;  /* 0x0000000e9a9a7210 */ /* 0x000fe40007f9e0ff */
[----:B------:R-:W-:Y:S01]  /*171c0*/  FFMA R10, R25, R2, R10 ;  /* 0x00000002190a7223 */ /* 0x000fe2000000000a */
[----:B------:R-:W-:-:S02]  /*171d0*/  ISETP.GT.AND P3, PT, R0, RZ, P1 ;  /* 0x000000ff0000720c */ /* 0x000fc40000f64270 */
[----:B------:R-:W-:Y:S02]  /*171e0*/  IADD3.X R20, R167, R21, RZ, P4, !PT ;  /* 0x00000015a7147210 */ /* 0x000fe400027fe4ff */
[----:B------:R-:W-:Y:S02]  /*171f0*/  F2FP.F16.F32.PACK_AB R3, RZ, R10 ;  /* 0x0000000aff03723e */ /* 0x000fe400000000ff */
[----:B------:R-:W-:Y:S02]  /*17200*/  LEA R10, P4, R154, R12, 0x1 ;  /* 0x0000000c9a0a7211 */ /* 0x000fe400078808ff */
[----:B------:R-:W-:Y:S02]  /*17210*/  PRMT R21, R3, 0x7610, R21 ;  /* 0x0000761003157816 */ /* 0x000fe40000000015 */
[----:B------:R-:W-:Y:S02]  /*17220*/  IADD3 R14, P5, R18, R14, RZ ;  /* 0x0000000e120e7210 */ /* 0x000fe40007fbe0ff */
[----:B------:R-:W-:Y:S01]  /*17230*/  LEA.HI.X R11, R154, R13, R20, 0x1, P4 ;  /* 0x0000000d9a0b7211 */ /* 0x000fe200020f0c14 */
[----:B------:R0:W-:Y:S01]  /*17240*/  @P2 STG.E.U16 desc[UR44][R8.64+0x2], R21 ;  /* 0x0000021508002986 */ /* 0x0001e2000c10152c */
[----:B------:R-:W-:Y:S01]  /*17250*/  PRMT R3, R23, 0x7610, R3 ;  /* 0x0000761017037816 */ /* 0x000fe20000000003 */
[----:B------:R-:W-:Y:S08]  /*17260*/  @!P3 BRA `(.L_x_291) ;  /* 0x000000000004b947 */ /* 0x000ff00003800000 */
[----:B------:R2:W5:Y:S02]  /*17270*/  LDG.E.LTC128B.U16 R3, desc[UR44][R10.64] ;  /* 0x0000002c0a037981 */ /* 0x000564000c1e1520 */
.L_x_291:
[----:B------:R-:W-:Y:S05]  /*17280*/  BSYNC B1 ;  /* 0x0000000000017941 */ /* 0x000fea0003800000 */
.L_x_290:
[----:B--2--5:R-:W-:Y:S01]  /*17290*/  HADD2.F32 R11, -RZ, R3.H0_H0 ;  /* 0x20000003ff0b7230 */ /* 0x024fe20000004100 */
[----:B------:R-:W-:Y:S01]  /*172a0*/  IADD3 R10, P2, R8, R160, RZ ;  /* 0x000000a0080a7210 */ /* 0x000fe20007f5e0ff */
[----:B------:R-:W-:Y:S01]  /*172b0*/  IMAD.X R15, R19, 0x1, R167, P5 ;  /* 0x00000001130f7824 */ /* 0x000fe200028e06a7 */
[----:B------:R-:W-:Y:S01]  /*172c0*/  ISETP.GT.AND P5, PT, R0, 0x1, P1 ;  /* 0x000000010000780c */ /* 0x000fe20000fa4270 */
[----:B------:R-:W-:Y:S01]  /*172d0*/  BSSY B1, `(.L_x_292) ;  /* 0x000000c000017945 */ /* 0x000fe20003800000 */
[----:B------:R-:W-:Y:S01]  /*172e0*/  FMUL R11, R11, R16 ;  /* 0x000000100b0b7220 */ /* 0x000fe20000400000 */
[----:B------:R-:W-:-:S04]  /*172f0*/  IMAD.WIDE.U32 R22, R22, UR42, R14 ;  /* 0x0000002a16167c25 */ /* 0x000fc8000f8e000e */
[----:B------:R-:W-:Y:S01]  /*17300*/  FFMA R11, R26, R2, R11 ;  /* 0x000000021a0b7223 */ /* 0x000fe2000000000b */
[----:B------:R-:W-:Y:S02]  /*17310*/  IADD3 R159, R159, R23, RZ ;  /* 0x000000179f9f7210 */ /* 0x000fe40007ffe0ff */
[C---:B------:R-:W-:Y:S02]  /*17320*/  LEA R12, P4, R22.reuse, R12, 0x1 ;  /* 0x0000000c160c7211 */ /* 0x040fe400078808ff */
[----:B------:R-:W-:Y:S01]  /*17330*/  F2FP.F16.F32.PACK_AB R14, RZ, R11 ;  /* 0x0000000bff0e723e */ /* 0x000fe200000000ff */
[----:B------:R-:W-:Y:S01]  /*17340*/  IMAD.X R11, R9, 0x1, R158, P2 ;  /* 0x00000001090b7824 */ /* 0x000fe200010e069e */
[----:B------:R-:W-:-:S04]  /*17350*/  LEA.HI.X R13, R22, R13, R159, 0x1, P4 ;  /* 0x0000000d160d7211 */ /* 0x000fc800020f0c9f */
[----:B------:R2:W-:Y:S01]  /*17360*/  @P3 STG.E.U16 desc[UR44][R10.64], R14 ;  /* 0x0000000e0a003986 */ /* 0x0005e2000c10152c */
[----:B------:R-:W-:Y:S05]  /*17370*/  @!P5 BRA `(.L_x_293) ;  /* 0x000000000004d947 */ /* 0x000fea0003800000 */
[----:B------:R3:W5:Y:S02]  /*17380*/  LDG.E.LTC128B.U16 R3, desc[UR44][R12.64+0x2] ;  /* 0x0000022c0c037981 */ /* 0x000764000c1e1520 */
.L_x_293:
[----:B------:R-:W-:Y:S05]  /*17390*/  BSYNC B1 ;  /* 0x0000000000017941 */ /* 0x000fea0003800000 */
.L_x_292:
[----:B-----5:R-:W-:Y:S01]  /*173a0*/  HADD2.F32 R15, -RZ, R3.H0_H0 ;  /* 0x20000003ff0f7230 */ /* 0x020fe20000004100 */
[----:B------:R-:W-:Y:S01]  /*173b0*/  ISETP.GT.AND P2, PT, R0, 0x8, P0 ;  /* 0x000000080000780c */ /* 0x000fe20000744270 */
[----:B------:R-:W-:Y:S03]  /*173c0*/  BSSY B1, `(.L_x_294) ;  /* 0x0000007000017945 */ /* 0x000fe60003800000 */
[----:B--2---:R-:W-:-:S04]  /*173d0*/  FMUL R14, R15, R16 ;  /* 0x000000100f0e7220 */ /* 0x004fc80000400000 */
[----:B------:R-:W-:-:S05]  /*173e0*/  FFMA R14, R27, R2, R14 ;  /* 0x000000021b0e7223 */ /* 0x000fca000000000e */
[----:B------:R-:W-:-:S05]  /*173f0*/  F2FP.F16.F32.PACK_AB R14, RZ, R14 ;  /* 0x0000000eff0e723e */ /* 0x000fca00000000ff */
[----:B------:R2:W-:Y:S01]  /*17400*/  @P5 STG.E.U16 desc[UR44][R10.64+0x2], R14 ;  /* 0x0000020e0a005986 */ /* 0x0005e2000c10152c */
[----:B------:R-:W-:Y:S05]  /*17410*/  @!P2 BRA `(.L_x_295) ;  /* 0x000000000004a947 */ /* 0x000fea0003800000 */
[----:B------:R4:W5:Y:S02]  /*17420*/  LDG.E.LTC128B.U16 R3, desc[UR44][R6.64+0x10] ;  /* 0x0000102c06037981 */ /* 0x000964000c1e1520 */
.L_x_295:
[----:B------:R-:W-:Y:S05]  /*17430*/  BSYNC B1 ;  /* 0x0000000000017941 */ /* 0x000fea0003800000 */
.L_x_294:
[----:B--2--5:R-:W-:Y:S01]  /*17440*/  HADD2.F32 R11, -RZ, R3.H0_H0 ;  /* 0x20000003ff0b7230 */ /* 0x024fe20000004100 */
[----:B------:R-:W-:Y:S01]  /*17450*/  ISETP.GT.AND P3, PT, R0, 0x9, P0 ;  /* 0x000000090000780c */ /* 0x000fe20000764270 */
[----:B------:R-:W-:Y:S03]  /*17460*/  BSSY B1, `(.L_x_296) ;  /* 0x0000007000017945 */ /* 0x000fe60003800000 */
[----:B------:R-:W-:-:S04]  /*17470*/  FMUL R11, R11, R16 ;  /* 0x000000100b0b7220 */ /* 0x000fc80000400000 */
[----:B------:R-:W-:-:S05]  /*17480*/  FFMA R11, R28, R2, R11 ;  /* 0x000000021c0b7223 */ /* 0x000fca000000000b */
[----:B------:R-:W-:-:S05]  /*17490*/  F2FP.F16.F32.PACK_AB R11, RZ, R11 ;  /* 0x0000000bff0b723e */ /* 0x000fca00000000ff */
[----:B------:R2:W-:Y:S01]  /*174a0*/  @P2 STG.E.U16 desc[UR44][R8.64+0x10], R11 ;  /* 0x0000100b08002986 */ /* 0x0005e2000c10152c */
[----:B------:R-:W-:Y:S05]  /*174b0*/  @!P3 BRA `(.L_x_297) ;  /* 0x000000000004b947 */ /* 0x000fea0003800000 */
[----:B------:R0:W5:Y:S02]  /*174c0*/  LDG.E.LTC128B.U16 R3, desc[UR44][R6.64+0x12] ;  /* 0x0000122c06037981 */ /* 0x000164000c1e1520 */
.L_x_297:
[----:B------:R-:W-:Y:S05]  /*174d0*/  BSYNC B1 ;  /* 0x0000000000017941 */ /* 0x000fea0003800000 */
.L_x_296:
        /* <DEDUP_REMOVED lines=9> */
.L_x_299:
[----:B------:R-:W-:Y:S05]  /*17570*/  BSYNC B1 ;  /* 0x0000000000017941 */ /* 0x000fea0003800000 */
.L_x_298:
[----:B-----5:R-:W-:Y:S01]  /*17580*/  HADD2.F32 R11, -RZ, R3.H0_H0 ;  /* 0x20000003ff0b7230 */ /* 0x020fe20000004100 */
[----:B--2---:R-:W-:Y:S01]  /*17590*/  IADD3 R10, P3, R160, R8, RZ ;  /* 0x00000008a00a7210 */ /* 0x004fe20007f7e0ff */
[----:B------:R-:W-:Y:S01]  /*175a0*/  BSSY B1, `(.L_x_300) ;  /* 0x0000009000017945 */ /* 0x000fe20003800000 */
[----:B------:R-:W-:Y:S02]  /*175b0*/  ISETP.GT.AND P2, PT, R0, 0x9, P1 ;  /* 0x000000090000780c */ /* 0x000fe40000f44270 */
[----:B------:R-:W-:-:S04]  /*175c0*/  FMUL R11, R11, R16 ;  /* 0x000000100b0b7220 */ /* 0x000fc80000400000 */
[----:B------:R-:W-:-:S05]  /*175d0*/  FFMA R11, R30, R2, R11 ;  /* 0x000000021e0b7223 */ /* 0x000fca000000000b */
[----:B------:R-:W-:Y:S02]  /*175e0*/  F2FP.F16.F32.PACK_AB R14, RZ, R11 ;  /* 0x0000000bff0e723e */ /* 0x000fe400000000ff */
[----:B------:R-:W-:-:S05]  /*175f0*/  IADD3.X R11, R158, R9, RZ, P3, !PT ;  /* 0x000000099e0b7210 */ /* 0x000fca0001ffe4ff */
[----:B------:R2:W-:Y:S01]  /*17600*/  @P4 STG.E.U16 desc[UR44][R10.64+0x10], R14 ;  /* 0x0000100e0a004986 */ /* 0x0005e2000c10152c */
[----:B------:R-:W-:Y:S05]  /*17610*/  @!P2 BRA `(.L_x_301) ;  /* 0x000000000004a947 */ /* 0x000fea0003800000 */
[----:B------:R0:W5:Y:S02]  /*17620*/  LDG.E.LTC128B.U16 R3, desc[UR44][R12.64+0x12] ;  /* 0x0000122c0c037981 */ /* 0x000164000c1e1520 */
.L_x_301:
[----:B------:R-:W-:Y:S05]  /*17630*/  BSYNC B1 ;  /* 0x0000000000017941 */ /* 0x000fea0003800000 */
.L_x_300:
[----:B--2--5:R-:W-:Y:S01]  /*17640*/  HADD2.F32 R11, -RZ, R3.H0_H0 ;  /* 0x20000003ff0b7230 */ /* 0x024fe20000004100 */
[----:B------:R-:W-:Y:S01]  /*17650*/  IADD3 R160, P3, P4, R160, R4, R161 ;  /* 0x00000004a0a07210 */ /* 0x000fe20007c7e0a1 */
[----:B------:R-:W-:Y:S01]  /*17660*/  BSSY B1, `(.L_x_302) ;  /* 0x0000009000017945 */ /* 0x000fe20003800000 */
[----:B------:R-:W-:Y:S02]  /*17670*/  ISETP.GT.AND P5, PT, R0, 0x10, P0 ;  /* 0x000000100000780c */ /* 0x000fe400007a4270 */
[----:B------:R-:W-:Y:S01]  /*17680*/  FMUL R10, R11, R16 ;  /* 0x000000100b0a7220 */ /* 0x000fe20000400000 */
[----:B------:R-:W-:-:S03]  /*17690*/  IADD3.X R161, R158, R5, R165, P3, P4 ;  /* 0x000000059ea17210 */ /* 0x000fc60001fe84a5 */
[----:B------:R-:W-:-:S05]  /*176a0*/  FFMA R10, R31, R2, R10 ;  /* 0x000000021f0a7223 */ /* 0x000fca000000000a */
[----:B------:R-:W-:-:S05]  /*176b0*/  F2FP.F16.F32.PACK_AB R10, RZ, R10 ;  /* 0x0000000aff0a723e */ /* 0x000fca00000000ff */
[----:B------:R2:W-:Y:S01]  /*176c0*/  @P2 STG.E.U16 desc[UR44][R160.64+0x12], R10 ;  /* 0x0000120aa0002986 */ /* 0x0005e2000c10152c */
[----:B------:R-:W-:Y:S05]  /*176d0*/  @!P5 BRA `(.L_x_303) ;  /* 0x000000000004d947 */ /* 0x000fea0003800000 */
[----:B------:R0:W5:Y:S02]  /*176e0*/  LDG.E.LTC128B.U16 R3, desc[UR44][R6.64+0x20] ;  /* 0x0000202c06037981 */ /* 0x000164000c1e1520 */
.L_x_303:
[----:B------:R-:W-:Y:S05]  /*176f0*/  BSYNC B1 ;  /* 0x0000000000017941 */ /* 0x000fea0003800000 */
.L_x_302:
[----:B-----5:R-:W-:Y:S01]  /*17700*/  HADD2.F32 R5, -RZ, R3.H0_H0 ;  /* 0x20000003ff057230 */ /* 0x020fe20000004100 */
        /* <DEDUP_REMOVED lines=8> */
.L_x_305:
[----:B------:R-:W-:Y:S05]  /*17790*/  BSYNC B1 ;  /* 0x0000000000017941 */ /* 0x000fea0003800000 */
.L_x_304:
[----:B0----5:R-:W-:Y:S01]  /*177a0*/  HADD2.F32 R5, -RZ, R3.H0_H0 ;  /* 0x20000003ff057230 */ /* 0x021fe20000004100 */
        /* <DEDUP_REMOVED lines=8> */
.L_x_307:
[----:B------:R-:W-:Y:S05]  /*17830*/  BSYNC B1 ;  /* 0x0000000000017941 */ /* 0x000fea0003800000 */
.L_x_306:
[----:B-----5:R-:W-:Y:S01]  /*17840*/  HADD2.F32 R5, -RZ, R3.H0_H0 ;  /* 0x20000003ff057230 */ /* 0x020fe20000004100 */
[----:B------:R-:W-:Y:S01]  /*17850*/  ISETP.GT.AND P2, PT, R0, 0x11, P1 ;  /* 0x000000110000780c */ /* 0x000fe20000f44270 */
[----:B0-----:R-:W-:Y:S01]  /*17860*/  @P3 IMAD.MOV.U32 R4, RZ, RZ, R160 ;  /* 0x000000ffff043224 */ /* 0x001fe200078e00a0 */
[----:B------:R-:W-:Y:S02]  /*17870*/  BSSY B1, `(.L_x_308) ;  /* 0x0000009000017945 */ /* 0x000fe40003800000 */
[----:B------:R-:W-:-:S04]  /*17880*/  FMUL R5, R5, R16 ;  /* 0x0000001005057220 */ /* 0x000fc80000400000 */
[----:B------:R-:W-:-:S05]  /*17890*/  FFMA R5, R34, R2, R5 ;  /* 0x0000000222057223 */ /* 0x000fca0000000005 */
[----:B------:R-:W-:-:S04]  /*178a0*/  F2FP.F16.F32.PACK_AB R5, RZ, R5 ;  /* 0x00000005ff05723e */ /* 0x000fc800000000ff */
[----:B--2---:R-:W-:Y:S02]  /*178b0*/  PRMT R10, R5, 0x7610, R10 ;  /* 0x00007610050a7816 */ /* 0x004fe4000000000a */
[----:B------:R-:W-:-:S05]  /*178c0*/  @P3 MOV R5, R161 ;  /* 0x000000a100053202 */ /* 0x000fca0000000f00 */
[----:B------:R0:W-:Y:S01]  /*178d0*/  @P3 STG.E.U16 desc[UR44][R4.64+0x20], R10 ;  /* 0x0000200a04003986 */ /* 0x0001e2000c10152c */
[----:B------:R-:W-:Y:S05]  /*178e0*/  @!P2 BRA `(.L_x_309) ;  /* 0x000000000004a947 */ /* 0x000fea0003800000 */
[----:B------:R2:W5:Y:S02]  /*178f0*/  LDG.E.LTC128B.U16 R3, desc[UR44][R12.64+0x22] ;  /* 0x0000222c0c037981 */ /* 0x000564000c1e1520 */
.L_x_309:
[----:B------:R-:W-:Y:S05]  /*17900*/  BSYNC B1 ;  /* 0x0000000000017941 */ /* 0x000fea0003800000 */
.L_x_308:
[----:B0----5:R-:W-:Y:S01]  /*17910*/  HADD2.F32 R5, -RZ, R3.H0_H0 ;  /* 0x20000003ff057230 */ /* 0x021fe20000004100 */
[----:B------:R-:W-:Y:S01]  /*17920*/  ISETP.GT.AND P3, PT, R0, 0x18, P0 ;  /* 0x000000180000780c */ /* 0x000fe20000764270 */
[----:B------:R-:W-:Y:S03]  /*17930*/  BSSY B1, `(.L_x_310) ;  /* 0x000000a000017945 */ /* 0x000fe60003800000 */
[----:B------:R-:W-:Y:S01]  /*17940*/  FMUL R4, R5, R16 ;  /* 0x0000001005047220 */ /* 0x000fe20000400000 */
[----:B------:R-:W-:-:S03]  /*17950*/  @P2 MOV R5, R161 ;  /* 0x000000a100052202 */ /* 0x000fc60000000f00 */
[----:B------:R-:W-:-:S05]  /*17960*/  FFMA R4, R35, R2, R4 ;  /* 0x0000000223047223 */ /* 0x000fca0000000004 */
[----:B------:R-:W-:-:S04]  /*17970*/  F2FP.F16.F32.PACK_AB R4, RZ, R4 ;  /* 0x00000004ff04723e */ /* 0x000fc800000000ff */
[----:B------:R-:W-:Y:S01]  /*17980*/  PRMT R10, R4, 0x7610, R10 ;  /* 0x00007610040a7816 */ /* 0x000fe2000000000a */
[----:B------:R-:W-:-:S05]  /*17990*/  @P2 IMAD.MOV.U32 R4, RZ, RZ, R160 ;  /* 0x000000ffff042224 */ /* 0x000fca00078e00a0 */
[----:B------:R0:W-:Y:S01]  /*179a0*/  @P2 STG.E.U16 desc[UR44][R4.64+0x22], R10 ;  /* 0x0000220a04002986 */ /* 0x0001e2000c10152c */
[----:B------:R-:W-:Y:S05]  /*179b0*/  @!P3 BRA `(.L_x_311) ;  /* 0x000000000004b947 */ /* 0x000fea0003800000 */
[----:B------:R0:W5:Y:S02]  /*179c0*/  LDG.E.LTC128B.U16 R3, desc[UR44][R6.64+0x30] ;  /* 0x0000302c06037981 */ /* 0x000164000c1e1520 */
.L_x_311:
[----:B------:R-:W-:Y:S05]  /*179d0*/  BSYNC B1 ;  /* 0x0000000000017941 */ /* 0x000fea0003800000 */
.L_x_310:
        /* <DEDUP_REMOVED lines=9> */
.L_x_313:
[----:B------:R-:W-:Y:S05]  /*17a70*/  BSYNC B1 ;  /* 0x0000000000017941 */ /* 0x000fea0003800000 */
.L_x_312:
        /* <DEDUP_REMOVED lines=9> */
.L_x_315:
[----:B------:R-:W-:Y:S05]  /*17b10*/  BSYNC B1 ;  /* 0x0000000000017941 */ /* 0x000fea0003800000 */
.L_x_314:
[----:B-----5:R-:W-:Y:S01]  /*17b20*/  HADD2.F32 R5, -RZ, R3.H0_H0 ;  /* 0x20000003ff057230 */ /* 0x020fe20000004100 */
[----:B------:R-:W-:Y:S01]  /*17b30*/  ISETP.GT.AND P2, PT, R0, 0x19, P1 ;  /* 0x000000190000780c */ /* 0x000fe20000f44270 */
[----:B0-----:R-:W-:Y:S01]  /*17b40*/  @P3 IMAD.MOV.U32 R4, RZ, RZ, R160 ;  /* 0x000000ffff043224 */ /* 0x001fe200078e00a0 */
[----:B------:R-:W-:Y:S02]  /*17b50*/  BSSY B1, `(.L_x_316) ;  /* 0x0000009000017945 */ /* 0x000fe40003800000 */
[----:B------:R-:W-:-:S04]  /*17b60*/  FMUL R5, R5, R16 ;  /* 0x0000001005057220 */ /* 0x000fc80000400000 */
[----:B------:R-:W-:-:S05]  /*17b70*/  FFMA R5, R38, R2, R5 ;  /* 0x0000000226057223 */ /* 0x000fca0000000005 */
[----:B------:R-:W-:-:S04]  /*17b80*/  F2FP.F16.F32.PACK_AB R5, RZ, R5 ;  /* 0x00000005ff05723e */ /* 0x000fc800000000ff */
[----:B------:R-:W-:Y:S02]  /*17b90*/  PRMT R10, R5, 0x7610, R10 ;  /* 0x00007610050a7816 */ /* 0x000fe4000000000a */
[----:B------:R-:W-:-:S05]  /*17ba0*/  @P3 MOV R5, R161 ;  /* 0x000000a100053202 */ /* 0x000fca0000000f00 */
[----:B------:R0:W-:Y:S01]  /*17bb0*/  @P3 STG.E.U16 desc[UR44][R4.64+0x30], R10 ;  /* 0x0000300a04003986 */ /* 0x0001e2000c10152c */
[----:B------:R-:W-:Y:S05]  /*17bc0*/  @!P2 BRA `(.L_x_317) ;  /* 0x000000000004a947 */ /* 0x000fea0003800000 */
[----:B------:R0:W5:Y:S02]  /*17bd0*/  LDG.E.LTC128B.U16 R3, desc[UR44][R12.64+0x32] ;  /* 0x0000322c0c037981 */ /* 0x000164000c1e1520 */
.L_x_317:
[----:B------:R-:W-:Y:S05]  /*17be0*/  BSYNC B1 ;  /* 0x0000000000017941 */ /* 0x000fea0003800000 */
.L_x_316:
        /* <DEDUP_REMOVED lines=12> */
.L_x_319:
[----:B------:R-:W-:Y:S05]  /*17cb0*/  BSYNC B1 ;  /* 0x0000000000017941 */ /* 0x000fea0003800000 */
.L_x_318:
        /* <DEDUP_REMOVED lines=9> */
.L_x_321:
[----:B------:R-:W-:Y:S05]  /*17d50*/  BSYNC B1 ;  /* 0x0000000000017941 */ /* 0x000fea0003800000 */
.L_x_320:
        /* <DEDUP_REMOVED lines=9> */
.L_x_323:
[----:B------:R-:W-:Y:S05]  /*17df0*/  BSYNC B1 ;  /* 0x0000000000017941 */ /* 0x000fea0003800000 */
.L_x_322:
        /* <DEDUP_REMOVED lines=12> */
.L_x_325:
[----:B------:R-:W-:Y:S05]  /*17ec0*/  BSYNC B1 ;  /* 0x0000000000017941 */ /* 0x000fea0003800000 */
.L_x_324:
        /* <DEDUP_REMOVED lines=12> */
.L_x_327:
[----:B------:R-:W-:Y:S05]  /*17f90*/  BSYNC B1 ;  /* 0x0000000000017941 */ /* 0x000fea0003800000 */
.L_x_326:
        /* <DEDUP_REMOVED lines=9> */
.L_x_329:
[----:B------:R-:W-:Y:S05]  /*18030*/  BSYNC B1 ;  /* 0x0000000000017941 */ /* 0x000fea0003800000 */
.L_x_328:
        /* <DEDUP_REMOVED lines=9> */
.L_x_331:
[----:B------:R-:W-:Y:S05]  /*180d0*/  BSYNC B1 ;  /* 0x0000000000017941 */ /* 0x000fea0003800000 */
.L_x_330:
        /* <DEDUP_REMOVED lines=12> */
.L_x_333:
[----:B------:R-:W-:Y:S05]  /*181a0*/  BSYNC B1 ;  /* 0x0000000000017941 */ /* 0x000fea0003800000 */
.L_x_332:
        /* <DEDUP_REMOVED lines=12> */
.L_x_335:
[----:B------:R-:W-:Y:S05]  /*18270*/  BSYNC B1 ;  /* 0x0000000000017941 */ /* 0x000fea0003800000 */
.L_x_334:
        /* <DEDUP_REMOVED lines=9> */
.L_x_337:
[----:B------:R-:W-:Y:S05]  /*18310*/  BSYNC B1 ;  /* 0x0000000000017941 */ /* 0x000fea0003800000 */
.L_x_336:
        /* <DEDUP_REMOVED lines=9> */
.L_x_339:
[----:B------:R-:W-:Y:S05]  /*183b0*/  BSYNC B1 ;  /* 0x0000000000017941 */ /* 0x000fea0003800000 */
.L_x_338:
        /* <DEDUP_REMOVED lines=12> */
.L_x_341:
[----:B------:R-:W-:Y:S05]  /*18480*/  BSYNC B1 ;  /* 0x0000000000017941 */ /* 0x000fea0003800000 */
.L_x_340:
        /* <DEDUP_REMOVED lines=12> */
.L_x_343:
[----:B------:R-:W-:Y:S05]  /*18550*/  BSYNC B1 ;  /* 0x0000000000017941 */ /* 0x000fea0003800000 */
.L_x_342:
        /* <DEDUP_REMOVED lines=9> */
.L_x_345:
[----:B------:R-:W-:Y:S05]  /*185f0*/  BSYNC B1 ;  /* 0x0000000000017941 */ /* 0x000fea0003800000 */
.L_x_344:
        /* <DEDUP_REMOVED lines=9> */
.L_x_347:
[----:B------:R-:W-:Y:S05]  /*18690*/  BSYNC B1 ;  /* 0x0000000000017941 */ /* 0x000fea0003800000 */
.L_x_346:
        /* <DEDUP_REMOVED lines=12> */
.L_x_349:
[----:B------:R-:W-:Y:S05]  /*18760*/  BSYNC B1 ;  /* 0x0000000000017941 */ /* 0x000fea0003800000 */
.L_x_348:
        /* <DEDUP_REMOVED lines=12> */
.L_x_351:
[----:B------:R-:W-:Y:S05]  /*18830*/  BSYNC B1 ;  /* 0x0000000000017941 */ /* 0x000fea0003800000 */
.L_x_350:
        /* <DEDUP_REMOVED lines=9> */
.L_x_353:
[----:B------:R-:W-:Y:S05]  /*188d0*/  BSYNC B1 ;  /* 0x0000000000017941 */ /* 0x000fea0003800000 */
.L_x_352:
        /* <DEDUP_REMOVED lines=9> */
.L_x_355:
[----:B------:R-:W-:Y:S05]  /*18970*/  BSYNC B1 ;  /* 0x0000000000017941 */ /* 0x000fea0003800000 */
.L_x_354:
        /* <DEDUP_REMOVED lines=12> */
.L_x_357:
[----:B------:R-:W-:Y:S05]  /*18a40*/  BSYNC B1 ;  /* 0x0000000000017941 */ /* 0x000fea0003800000 */
.L_x_356:
        /* <DEDUP_REMOVED lines=12> */
.L_x_359:
[----:B------:R-:W-:Y:S05]  /*18b10*/  BSYNC B1 ;  /* 0x0000000000017941 */ /* 0x000fea0003800000 */
.L_x_358:
        /* <DEDUP_REMOVED lines=9> */
.L_x_361:
[----:B------:R-:W-:Y:S05]  /*18bb0*/  BSYNC B1 ;  /* 0x0000000000017941 */ /* 0x000fea0003800000 */
.L_x_360:
        /* <DEDUP_REMOVED lines=9> */
.L_x_363:
[----:B------:R-:W-:Y:S05]  /*18c50*/  BSYNC B1 ;  /* 0x0000000000017941 */ /* 0x000fea0003800000 */
.L_x_362:
        /* <DEDUP_REMOVED lines=12> */
.L_x_365:
[----:B------:R-:W-:Y:S05]  /*18d20*/  BSYNC B1 ;  /* 0x0000000000017941 */ /* 0x000fea0003800000 */
.L_x_364:
        /* <DEDUP_REMOVED lines=12> */
.L_x_367:
[----:B------:R-:W-:Y:S05]  /*18df0*/  BSYNC B1 ;  /* 0x0000000000017941 */ /* 0x000fea0003800000 */
.L_x_366:
        /* <DEDUP_REMOVED lines=9> */
.L_x_369:
[----:B------:R-:W-:Y:S05]  /*18e90*/  BSYNC B1 ;  /* 0x0000000000017941 */ /* 0x000fea0003800000 */
.L_x_368:
        /* <DEDUP_REMOVED lines=9> */
.L_x_371:
[----:B------:R-:W-:Y:S05]  /*18f30*/  BSYNC B1 ;  /* 0x0000000000017941 */ /* 0x000fea0003800000 */
.L_x_370:
        /* <DEDUP_REMOVED lines=12> */
.L_x_373:
[----:B------:R-:W-:Y:S05]  /*19000*/  BSYNC B1 ;  /* 0x0000000000017941 */ /* 0x000fea0003800000 */
.L_x_372:
        /* <DEDUP_REMOVED lines=12> */
.L_x_375:
[----:B------:R-:W-:Y:S05]  /*190d0*/  BSYNC B1 ;  /* 0x0000000000017941 */ /* 0x000fea0003800000 */
.L_x_374:
        /* <DEDUP_REMOVED lines=9> */
.L_x_377:
[----:B------:R-:W-:Y:S05]  /*19170*/  BSYNC B1 ;  /* 0x0000000000017941 */ /* 0x000fea0003800000 */
.L_x_376:
        /* <DEDUP_REMOVED lines=9> */
.L_x_379:
[----:B------:R-:W-:Y:S05]  /*19210*/  BSYNC B1 ;  /* 0x0000000000017941 */ /* 0x000fea0003800000 */
.L_x_378:
        /* <DEDUP_REMOVED lines=12> */
.L_x_381:
[----:B------:R-:W-:Y:S05]  /*192e0*/  BSYNC B1 ;  /* 0x0000000000017941 */ /* 0x000fea0003800000 */
.L_x_380:
        /* <DEDUP_REMOVED lines=12> */
.L_x_383:
[----:B------:R-:W-:Y:S05]  /*193b0*/  BSYNC B1 ;  /* 0x0000000000017941 */ /* 0x000fea0003800000 */
.L_x_382:
        /* <DEDUP_REMOVED lines=9> */
.L_x_385:
[----:B------:R-:W-:Y:S05]  /*19450*/  BSYNC B1 ;  /* 0x0000000000017941 */ /* 0x000fea0003800000 */
.L_x_384:
        /* <DEDUP_REMOVED lines=9> */
.L_x_387:
[----:B------:R-:W-:Y:S05]  /*194f0*/  BSYNC B1 ;  /* 0x0000000000017941 */ /* 0x000fea0003800000 */
.L_x_386:
        /* <DEDUP_REMOVED lines=12> */
.L_x_389:
[----:B------:R-:W-:Y:S05]  /*195c0*/  BSYNC B1 ;  /* 0x0000000000017941 */ /* 0x000fea0003800000 */
.L_x_388:
        /* <DEDUP_REMOVED lines=12> */
.L_x_391:
[----:B------:R-:W-:Y:S05]  /*19690*/  BSYNC B1 ;  /* 0x0000000000017941 */ /* 0x000fea0003800000 */
.L_x_390:
        /* <DEDUP_REMOVED lines=9> */
.L_x_393:
[----:B------:R-:W-:Y:S05]  /*19730*/  BSYNC B1 ;  /* 0x0000000000017941 */ /* 0x000fea0003800000 */
.L_x_392:
        /* <DEDUP_REMOVED lines=9> */
.L_x_395:
[----:B------:R-:W-:Y:S05]  /*197d0*/  BSYNC B1 ;  /* 0x0000000000017941 */ /* 0x000fea0003800000 */
.L_x_394:
        /* <DEDUP_REMOVED lines=12> */
.L_x_397:
[----:B------:R-:W-:Y:S05]  /*198a0*/  BSYNC B1 ;  /* 0x0000000000017941 */ /* 0x000fea0003800000 */
.L_x_396:
        /* <DEDUP_REMOVED lines=12> */
.L_x_399:
[----:B------:R-:W-:Y:S05]  /*19970*/  BSYNC B1 ;  /* 0x0000000000017941 */ /* 0x000fea0003800000 */
.L_x_398:
        /* <DEDUP_REMOVED lines=9> */
.L_x_401:
[----:B------:R-:W-:Y:S05]  /*19a10*/  BSYNC B1 ;  /* 0x0000000000017941 */ /* 0x000fea0003800000 */
.L_x_400:
        /* <DEDUP_REMOVED lines=9> */
.L_x_403:
[----:B------:R-:W-:Y:S05]  /*19ab0*/  BSYNC B1 ;  /* 0x0000000000017941 */ /* 0x000fea0003800000 */
.L_x_402:
        /* <DEDUP_REMOVED lines=12> */
.L_x_405:
[----:B------:R-:W-:Y:S05]  /*19b80*/  BSYNC B1 ;  /* 0x0000000000017941 */ /* 0x000fea0003800000 */
.L_x_404:
        /* <DEDUP_REMOVED lines=12> */
.L_x_407:
[----:B------:R-:W-:Y:S05]  /*19c50*/  BSYNC B1 ;  /* 0x0000000000017941 */ /* 0x000fea0003800000 */
.L_x_406:
        /* <DEDUP_REMOVED lines=9> */
.L_x_409:
[----:B------:R-:W-:Y:S05]  /*19cf0*/  BSYNC B1 ;  /* 0x0000000000017941 */ /* 0x000fea0003800000 */
.L_x_408:
        /* <DEDUP_REMOVED lines=9> */
.L_x_411:
[----:B------:R-:W-:Y:S05]  /*19d90*/  BSYNC B1 ;  /* 0x0000000000017941 */ /* 0x000fea0003800000 */
.L_x_410:
        /* <DEDUP_REMOVED lines=12> */
.L_x_413:
[----:B------:R-:W-:Y:S05]  /*19e60*/  BSYNC B1 ;  /* 0x0000000000017941 */ /* 0x000fea0003800000 */
.L_x_412:
        /* <DEDUP_REMOVED lines=12> */
.L_x_415:
[----:B------:R-:W-:Y:S05]  /*19f30*/  BSYNC B1 ;  /* 0x0000000000017941 */ /* 0x000fea0003800000 */
.L_x_414:
        /* <DEDUP_REMOVED lines=9> */
.L_x_417:
[----:B------:R-:W-:Y:S05]  /*19fd0*/  BSYNC B1 ;  /* 0x0000000000017941 */ /* 0x000fea0003800000 */
.L_x_416:
        /* <DEDUP_REMOVED lines=9> */
.L_x_419:
[----:B------:R-:W-:Y:S05]  /*1a070*/  BSYNC B1 ;  /* 0x0000000000017941 */ /* 0x000fea0003800000 */
.L_x_418:
        /* <DEDUP_REMOVED lines=12> */
.L_x_421:
[----:B------:R-:W-:Y:S05]  /*1a140*/  BSYNC B1 ;  /* 0x0000000000017941 */ /* 0x000fea0003800000 */
.L_x_420:
        /* <DEDUP_REMOVED lines=12> */
.L_x_423:
[----:B------:R-:W-:Y:S05]  /*1a210*/  BSYNC B1 ;  /* 0x0000000000017941 */ /* 0x000fea0003800000 */
.L_x_422:
        /* <DEDUP_REMOVED lines=9> */
.L_x_425:
[----:B------:R-:W-:Y:S05]  /*1a2b0*/  BSYNC B1 ;  /* 0x0000000000017941 */ /* 0x000fea0003800000 */
.L_x_424:
        /* <DEDUP_REMOVED lines=9> */
.L_x_427:
[----:B------:R-:W-:Y:S05]  /*1a350*/  BSYNC B1 ;  /* 0x0000000000017941 */ /* 0x000fea0003800000 */
.L_x_426:
        /* <DEDUP_REMOVED lines=12> */
.L_x_429:
[----:B------:R-:W-:Y:S05]  /*1a420*/  BSYNC B1 ;  /* 0x0000000000017941 */ /* 0x000fea0003800000 */
.L_x_428:
        /* <DEDUP_REMOVED lines=12> */
.L_x_431:
[----:B------:R-:W-:Y:S05]  /*1a4f0*/  BSYNC B1 ;  /* 0x0000000000017941 */ /* 0x000fea0003800000 */
.L_x_430:
        /* <DEDUP_REMOVED lines=9> */
.L_x_433:
[----:B------:R-:W-:Y:S05]  /*1a590*/  BSYNC B1 ;  /* 0x0000000000017941 */ /* 0x000fea0003800000 */
.L_x_432:
        /* <DEDUP_REMOVED lines=9> */
.L_x_435:
[----:B------:R-:W-:Y:S05]  /*1a630*/  BSYNC B1 ;  /* 0x0000000000017941 */ /* 0x000fea0003800000 */
.L_x_434:
        /* <DEDUP_REMOVED lines=12> */
.L_x_437:
[----:B------:R-:W-:Y:S05]  /*1a700*/  BSYNC B1 ;  /* 0x0000000000017941 */ /* 0x000fea0003800000 */
.L_x_436:
        /* <DEDUP_REMOVED lines=12> */
.L_x_439:
[----:B------:R-:W-:Y:S05]  /*1a7d0*/  BSYNC B1 ;  /* 0x0000000000017941 */ /* 0x000fea0003800000 */
.L_x_438:
        /* <DEDUP_REMOVED lines=9> */
.L_x_441:
[----:B------:R-:W-:Y:S05]  /*1a870*/  BSYNC B1 ;  /* 0x0000000000017941 */ /* 0x000fea0003800000 */
.L_x_440:
        /* <DEDUP_REMOVED lines=9> */
.L_x_443:
[----:B------:R-:W-:Y:S05]  /*1a910*/  BSYNC B1 ;  /* 0x0000000000017941 */ /* 0x000fea0003800000 */
.L_x_442:
        /* <DEDUP_REMOVED lines=12> */
.L_x_445:
[----:B------:R-:W-:Y:S05]  /*1a9e0*/  BSYNC B1 ;  /* 0x0000000000017941 */ /* 0x000fea0003800000 */
.L_x_444:
        /* <DEDUP_REMOVED lines=12> */
.L_x_447:
[----:B------:R-:W-:Y:S05]  /*1aab0*/  BSYNC B1 ;  /* 0x0000000000017941 */ /* 0x000fea0003800000 */
.L_x_446:
        /* <DEDUP_REMOVED lines=9> */
.L_x_449:
[----:B------:R-:W-:Y:S05]  /*1ab50*/  BSYNC B1 ;  /* 0x0000000000017941 */ /* 0x000fea0003800000 */
.L_x_448:
        /* <DEDUP_REMOVED lines=9> */
.L_x_451:
[----:B------:R-:W-:Y:S05]  /*1abf0*/  BSYNC B1 ;  /* 0x0000000000017941 */ /* 0x000fea0003800000 */
.L_x_450:
        /* <DEDUP_REMOVED lines=12> */
.L_x_453:
[----:B------:R-:W-:Y:S05]  /*1acc0*/  BSYNC B1 ;  /* 0x0000000000017941 */ /* 0x000fea0003800000 */
.L_x_452:
        /* <DEDUP_REMOVED lines=12> */
.L_x_455:
[----:B------:R-:W-:Y:S05]  /*1ad90*/  BSYNC B1 ;  /* 0x0000000000017941 */ /* 0x000fea0003800000 */
.L_x_454:
        /* <DEDUP_REMOVED lines=9> */
.L_x_457:
[----:B------:R-:W-:Y:S05]  /*1ae30*/  BSYNC B1 ;  /* 0x0000000000017941 */ /* 0x000fea0003800000 */
.L_x_456:
        /* <DEDUP_REMOVED lines=9> */
.L_x_459:
[----:B------:R-:W-:Y:S05]  /*1aed0*/  BSYNC B1 ;  /* 0x0000000000017941 */ /* 0x000fea0003800000 */
.L_x_458:
        /* <DEDUP_REMOVED lines=12> */
.L_x_461:
[----:B------:R-:W-:Y:S05]  /*1afa0*/  BSYNC B1 ;  /* 0x0000000000017941 */ /* 0x000fea0003800000 */
.L_x_460:
        /* <DEDUP_REMOVED lines=12> */
.L_x_463:
[----:B------:R-:W-:Y:S05]  /*1b070*/  BSYNC B1 ;  /* 0x0000000000017941 */ /* 0x000fea0003800000 */
.L_x_462:
        /* <DEDUP_REMOVED lines=9> */
.L_x_465:
[----:B------:R-:W-:Y:S05]  /*1b110*/  BSYNC B1 ;  /* 0x0000000000017941 */ /* 0x000fea0003800000 */
.L_x_464:
        /* <DEDUP_REMOVED lines=9> */
.L_x_467:
[----:B------:R-:W-:Y:S05]  /*1b1b0*/  BSYNC B1 ;  /* 0x0000000000017941 */ /* 0x000fea0003800000 */
.L_x_466:
        /* <DEDUP_REMOVED lines=12> */
.L_x_469:
[----:B------:R-:W-:Y:S05]  /*1b280*/  BSYNC B1 ;  /* 0x0000000000017941 */ /* 0x000fea0003800000 */
.L_x_468:
        /* <DEDUP_REMOVED lines=12> */
.L_x_471:
[----:B------:R-:W-:Y:S05]  /*1b350*/  BSYNC B1 ;  /* 0x0000000000017941 */ /* 0x000fea0003800000 */
.L_x_470:
        /* <DEDUP_REMOVED lines=9> */
.L_x_473:
[----:B------:R-:W-:Y:S05]  /*1b3f0*/  BSYNC B1 ;  /* 0x0000000000017941 */ /* 0x000fea0003800000 */
.L_x_472:
        /* <DEDUP_REMOVED lines=9> */
.L_x_475:
[----:B------:R-:W-:Y:S05]  /*1b490*/  BSYNC B1 ;  /* 0x0000000000017941 */ /* 0x000fea0003800000 */
.L_x_474:
        /* <DEDUP_REMOVED lines=12> */
.L_x_477:
[----:B------:R-:W-:Y:S05]  /*1b560*/  BSYNC B1 ;  /* 0x0000000000017941 */ /* 0x000fea0003800000 */
.L_x_476:
        /* <DEDUP_REMOVED lines=12> */
.L_x_479:
[----:B------:R-:W-:Y:S05]  /*1b630*/  BSYNC B1 ;  /* 0x0000000000017941 */ /* 0x000fea0003800000 */
.L_x_478:
        /* <DEDUP_REMOVED lines=9> */
.L_x_481:
[----:B------:R-:W-:Y:S05]  /*1b6d0*/  BSYNC B1 ;  /* 0x0000000000017941 */ /* 0x000fea0003800000 */
.L_x_480:
        /* <DEDUP_REMOVED lines=9> */
.L_x_483:
[----:B------:R-:W-:Y:S05]  /*1b770*/  BSYNC B1 ;  /* 0x0000000000017941 */ /* 0x000fea0003800000 */
.L_x_482:
        /* <DEDUP_REMOVED lines=12> */
.L_x_485:
[----:B------:R-:W-:Y:S05]  /*1b840*/  BSYNC B1 ;  /* 0x0000000000017941 */ /* 0x000fea0003800000 */
.L_x_484:
        /* <DEDUP_REMOVED lines=12> */
.L_x_487:
[----:B------:R-:W-:Y:S05]  /*1b910*/  BSYNC B1 ;  /* 0x0000000000017941 */ /* 0x000fea0003800000 */
.L_x_486:
        /* <DEDUP_REMOVED lines=9> */
.L_x_489:
[----:B------:R-:W-:Y:S05]  /*1b9b0*/  BSYNC B1 ;  /* 0x0000000000017941 */ /* 0x000fea0003800000 */
.L_x_488:
        /* <DEDUP_REMOVED lines=9> */
.L_x_491:
[----:B------:R-:W-:Y:S05]  /*1ba50*/  BSYNC B1 ;  /* 0x0000000000017941 */ /* 0x000fea0003800000 */
.L_x_490:
        /* <DEDUP_REMOVED lines=12> */
.L_x_493:
[----:B------:R-:W-:Y:S05]  /*1bb20*/  BSYNC B1 ;  /* 0x0000000000017941 */ /* 0x000fea0003800000 */
.L_x_492:
        /* <DEDUP_REMOVED lines=12> */
.L_x_495:
[----:B------:R-:W-:Y:S05]  /*1bbf0*/  BSYNC B1 ;  /* 0x0000000000017941 */ /* 0x000fea0003800000 */
.L_x_494:
        /* <DEDUP_REMOVED lines=9> */
.L_x_497:
[----:B------:R-:W-:Y:S05]  /*1bc90*/  BSYNC B1 ;  /* 0x0000000000017941 */ /* 0x000fea0003800000 */
.L_x_496:
        /* <DEDUP_REMOVED lines=9> */
.L_x_499:
[----:B------:R-:W-:Y:S05]  /*1bd30*/  BSYNC B1 ;  /* 0x0000000000017941 */ /* 0x000fea0003800000 */
.L_x_498:
        /* <DEDUP_REMOVED lines=12> */
.L_x_501:
[----:B------:R-:W-:Y:S05]  /*1be00*/  BSYNC B1 ;  /* 0x0000000000017941 */ /* 0x000fea0003800000 */
.L_x_500:
        /* <DEDUP_REMOVED lines=12> */
.L_x_503:
[----:B------:R-:W-:Y:S05]  /*1bed0*/  BSYNC B1 ;  /* 0x0000000000017941 */ /* 0x000fea0003800000 */
.L_x_502:
        /* <DEDUP_REMOVED lines=9> */
.L_x_505:
[----:B------:R-:W-:Y:S05]  /*1bf70*/  BSYNC B1 ;  /* 0x0000000000017941 */ /* 0x000fea0003800000 */
.L_x_504:
        /* <DEDUP_REMOVED lines=9> */
.L_x_507:
[----:B------:R-:W-:Y:S05]  /*1c010*/  BSYNC B1 ;  /* 0x0000000000017941 */ /* 0x000fea0003800000 */
.L_x_506:
        /* <DEDUP_REMOVED lines=12> */
.L_x_509:
[----:B------:R-:W-:Y:S05]  /*1c0e0*/  BSYNC B1 ;  /* 0x0000000000017941 */ /* 0x000fea0003800000 */
.L_x_508:
        /* <DEDUP_REMOVED lines=12> */
.L_x_511:
[----:B------:R-:W-:Y:S05]  /*1c1b0*/  BSYNC B1 ;  /* 0x0000000000017941 */ /* 0x000fea0003800000 */
.L_x_510:
        /* <DEDUP_REMOVED lines=9> */
.L_x_513:
[----:B------:R-:W-:Y:S05]  /*1c250*/  BSYNC B1 ;  /* 0x0000000000017941 */ /* 0x000fea0003800000 */
.L_x_512:
        /* <DEDUP_REMOVED lines=9> */
.L_x_515:
[----:B------:R-:W-:Y:S05]  /*1c2f0*/  BSYNC B1 ;  /* 0x0000000000017941 */ /* 0x000fea0003800000 */
.L_x_514:
        /* <DEDUP_REMOVED lines=12> */
.L_x_517:
[----:B------:R-:W-:Y:S05]  /*1c3c0*/  BSYNC B1 ;  /* 0x0000000000017941 */ /* 0x000fea0003800000 */
.L_x_516:
        /* <DEDUP_REMOVED lines=12> */
.L_x_519:
[----:B------:R-:W-:Y:S05]  /*1c490*/  BSYNC B1 ;  /* 0x0000000000017941 */ /* 0x000fea0003800000 */
.L_x_518:
        /* <DEDUP_REMOVED lines=9> */
.L_x_521:
[----:B------:R-:W-:Y:S05]  /*1c530*/  BSYNC B1 ;  /* 0x0000000000017941 */ /* 0x000fea0003800000 */
.L_x_520:
        /* <DEDUP_REMOVED lines=9> */
.L_x_523:
[----:B------:R-:W-:Y:S05]  /*1c5d0*/  BSYNC B1 ;  /* 0x0000000000017941 */ /* 0x000fea0003800000 */
.L_x_522:
        /* <DEDUP_REMOVED lines=12> */
.L_x_525:
[----:B------:R-:W-:Y:S05]  /*1c6a0*/  BSYNC B1 ;  /* 0x0000000000017941 */ /* 0x000fea0003800000 */
.L_x_524:
        /* <DEDUP_REMOVED lines=12> */
.L_x_527:
[----:B------:R-:W-:Y:S05]  /*1c770*/  BSYNC B1 ;  /* 0x0000000000017941 */ /* 0x000fea0003800000 */
.L_x_526:
        /* <DEDUP_REMOVED lines=9> */
.L_x_529:
[----:B------:R-:W-:Y:S05]  /*1c810*/  BSYNC B1 ;  /* 0x0000000000017941 */ /* 0x000fea0003800000 */
.L_x_528:
        /* <DEDUP_REMOVED lines=9> */
.L_x_531:
[----:B------:R-:W-:Y:S05]  /*1c8b0*/  BSYNC B1 ;  /* 0x0000000000017941 */ /* 0x000fea0003800000 */
.L_x_530:
        /* <DEDUP_REMOVED lines=12> */
.L_x_533:
[----:B------:R-:W-:Y:S05]  /*1c980*/  BSYNC B1 ;  /* 0x0000000000017941 */ /* 0x000fea0003800000 */
.L_x_532:
        /* <DEDUP_REMOVED lines=12> */
.L_x_535:
[----:B------:R-:W-:Y:S05]  /*1ca50*/  BSYNC B1 ;  /* 0x0000000000017941 */ /* 0x000fea0003800000 */
.L_x_534:
        /* <DEDUP_REMOVED lines=9> */
.L_x_537:
[----:B------:R-:W-:Y:S05]  /*1caf0*/  BSYNC B1 ;  /* 0x0000000000017941 */ /* 0x000fea0003800000 */
.L_x_536:
        /* <DEDUP_REMOVED lines=9> */
.L_x_539:
[----:B------:R-:W-:Y:S05]  /*1cb90*/  BSYNC B1 ;  /* 0x0000000000017941 */ /* 0x000fea0003800000 */
.L_x_538:
[----:B-----5:R-:W-:Y:S01]  /*1cba0*/  HADD2.F32 R5, -RZ, R3.H0_H0 ;  /* 0x20000003ff057230 */ /* 0x020fe20000004100 */
[----:B------:R-:W-:Y:S01]  /*1cbb0*/  ISETP.GT.AND P1, PT, R0, 0xf9, P1 ;  /* 0x000000f90000780c */ /* 0x000fe20000f24270 */
[----:B0-----:R-:W-:Y:S01]  /*1cbc0*/  @P2 IMAD.MOV.U32 R4, RZ, RZ, R160 ;  /* 0x000000ffff042224 */ /* 0x001fe200078e00a0 */
[----:B------:R-:W-:Y:S02]  /*1cbd0*/  BSSY B1, `(.L_x_540) ;  /* 0x0000009000017945 */ /* 0x000fe40003800000 */
[----:B------:R-:W-:-:S04]  /*1cbe0*/  FMUL R5, R5, R16 ;  /* 0x0000001005057220 */ /* 0x000fc80000400000 */
[----:B------:R-:W-:-:S05]  /*1cbf0*/  FFMA R5, R150, R2, R5 ;  /* 0x0000000296057223 */ /* 0x000fca0000000005 */
[----:B------:R-:W-:-:S04]  /*1cc00*/  F2FP.F16.F32.PACK_AB R5, RZ, R5 ;  /* 0x00000005ff05723e */ /* 0x000fc800000000ff */
[----:B-1--4-:R-:W-:Y:S02]  /*1cc10*/  PRMT R6, R5, 0x7610, R6 ;  /* 0x0000761005067816 */ /* 0x012fe40000000006 */
[----:B------:R-:W-:-:S05]  /*1cc20*/  @P2 MOV R5, R161 ;  /* 0x000000a100052202 */ /* 0x000fca0000000f00 */
[----:B------:R0:W-:Y:S01]  /*1cc30*/  @P2 STG.E.U16 desc[UR44][R4.64+0x1f0], R6 ;  /* 0x0001f00604002986 */ /* 0x0001e2000c10152c */
[----:B------:R-:W-:Y:S05]  /*1cc40*/  @!P1 BRA `(.L_x_541) ;  /* 0x0000000000049947 */ /* 0x000fea0003800000 */
[----:B------:R1:W5:Y:S02]  /*1cc50*/  LDG.E.LTC128B.U16 R3, desc[UR44][R12.64+0x1f2] ;  /* 0x0001f22c0c037981 */ /* 0x000364000c1e1520 */
.L_x_541:
[----:B------:R-:W-:Y:S05]  /*1cc60*/  BSYNC B1 ;  /* 0x0000000000017941 */ /* 0x000fea0003800000 */
.L_x_540:
[----:B------:R-:W-:Y:S05]  /*1cc70*/  @!P1 BRA `(.L_x_542) ;  /* 0x0000004c00b09947 */ /* 0x000fea0003800000 */
[----:B-----5:R-:W-:-:S05]  /*1cc80*/  HADD2.F32 R3, -RZ, R3.H0_H0 ;  /* 0x20000003ff037230 */ /* 0x020fca0000004100 */
[----:B------:R-:W-:-:S04]  /*1cc90*/  FMUL R0, R3, R16 ;  /* 0x0000001003007220 */ /* 0x000fc80000400000 */
[----:B------:R-:W-:-:S05]  /*1cca0*/  FFMA R0, R151, R2, R0 ;  /* 0x0000000297007223 */ /* 0x000fca0000000000 */
[----:B------:R-:W-:-:S05]  /*1ccb0*/  F2FP.F16.F32.PACK_AB R0, RZ, R0 ;  /* 0x00000000ff00723e */ /* 0x000fca00000000ff */
[----:B------:R4:W-:Y:S01]  /*1ccc0*/  STG.E.U16 desc[UR44][R160.64+0x1f2], R0 ;  /* 0x0001f200a0007986 */ /* 0x0009e2000c10152c */
[----:B------:R-:W-:Y:S05]  /*1ccd0*/  BRA `(.L_x_542) ;  /* 0x0000004c00987947 */ /* 0x000fea0003800000 */
.L_x_35:
[----:B------:R-:W2:Y:S01]  /*1cce0*/  LDL.LU R3, [R1] ;  /* 0x0000000001037983 */ /* 0x000ea20000300800 */
[----:B------:R-:W-:-:S03]  /*1ccf0*/  ULDC.64 UR4, c[0x0][0x5c0] ;  /* 0x0001700000047ab9 */ /* 0x000fc60000000a00 */
[----:B------:R-:W3:Y:S04]  /*1cd00*/  LDL.LU R9, [R1+0x60] ;  /* 0x0000600001097983 */ /* 0x000ee80000300800 */
[----:B------:R-:W4:Y:S04]  /*1cd10*/  LDL.LU R11, [R1+0x8c] ;  /* 0x00008c00010b7983 */ /* 0x000f280000300800 */
[----:B------:R-:W5:Y:S04]  /*1cd20*/  LDL.LU R12, [R1+0x90] ;  /* 0x00009000010c7983 */ /* 0x000f680000300800 */
        /* <DEDUP_REMOVED lines=74> */
[----:B------:R-:W5:Y:S01]  /*1d1d0*/  LDL.LU R161, [R1+0x1cc] ;  /* 0x0001cc0001a17983 */ /* 0x000f620000300800 */
[----:B--2---:R-:W-:-:S03]  /*1d1e0*/  FMUL R3, R3, R2 ;  /* 0x0000000203037220 */ /* 0x004fc60000400000 */
[----:B------:R-:W2:Y:S01]  /*1d1f0*/  LDL.LU R160, [R1+0x1d0] ;  /* 0x0001d00001a07983 */ /* 0x000ea20000300800 */
[----:B------:R-:W-:-:S03]  /*1d200*/  LEA R4, P0, R6, UR4, 0x1 ;  /* 0x0000000406047c11 */ /* 0x000fc6000f8008ff */
[----:B------:R-:W2:Y:S04]  /*1d210*/  LDL.LU R159, [R1+0x1d4] ;  /* 0x0001d400019f7983 */ /* 0x000ea80000300800 */
[----:B------:R-:W2:Y:S04]  /*1d220*/  LDL.LU R158, [R1+0x1d8] ;  /* 0x0001d800019e7983 */ /* 0x000ea80000300800 */
[----:B------:R-:W2:Y:S04]  /*1d230*/  LDL.LU R157, [R1+0x1dc] ;  /* 0x0001dc00019d7983 */ /* 0x000ea80000300800 */
[----:B------:R-:W2:Y:S01]  /*1d240*/  LDL.LU R156, [R1+0x1e0] ;  /* 0x0001e000019c7983 */ /* 0x000ea20000300800 */
[----:B------:R-:W-:-:S03]  /*1d250*/  LEA.HI.X R5, R6, UR5, R10, 0x1, P0 ;  /* 0x0000000506057c11 */ /* 0x000fc600080f0c0a */
[----:B------:R-:W2:Y:S01]  /*1d260*/  LDL.LU R155, [R1+0x1e4] ;  /* 0x0001e400019b7983 */ /* 0x000ea20000300800 */
[----:B------:R-:W-:-:S03]  /*1d270*/  F2FP.F16.F32.PACK_AB R3, RZ, R3 ;  /* 0x00000003ff03723e */ /* 0x000fc600000000ff */
[----:B------:R-:W2:Y:S04]  /*1d280*/  LDL.LU R154, [R1+0x1e8] ;  /* 0x0001e800019a7983 */ /* 0x000ea80000300800 */
[----:B------:R-:W2:Y:S04]  /*1d290*/  LDL.LU R23, [R1+0x1ec] ;  /* 0x0001ec0001177983 */ /* 0x000ea80000300800 */
[----:B------:R-:W2:Y:S04]  /*1d2a0*/  LDL.LU R22, [R1+0x1f0] ;  /* 0x0001f00001167983 */ /* 0x000ea80000300800 */
[----:B------:R-:W2:Y:S04]  /*1d2b0*/  LDL.LU R21, [R1+0x1f4] ;  /* 0x0001f40001157983 */ /* 0x000ea80000300800 */
[----:B------:R-:W2:Y:S04]  /*1d2c0*/  LDL.LU R20, [R1+0x1f8] ;  /* 0x0001f80001147983 */ /* 0x000ea80000300800 */
[----:B------:R-:W2:Y:S04]  /*1d2d0*/  LDL.LU R19, [R1+0x1fc] ;  /* 0x0001fc0001137983 */ /* 0x000ea80000300800 */
[----:B------:R-:W3:Y:S04]  /*1d2e0*/  LDL.LU R7, [R1+0x8] ;  /* 0x0000080001077983 */ /* 0x000ee80000300800 */
[----:B------:R-:W4:Y:S04]  /*1d2f0*/  LDL.LU R6, [R1+0xc] ;  /* 0x00000c0001067983 */ /* 0x000f280000300800 */
[----:B------:R0:W-:Y:S04]  /*1d300*/  @P1 STG.E.U16 desc[UR44][R4.64], R3 ;  /* 0x0000000304001986 */ /* 0x0001e8000c10152c */
[----:B0-----:R-:W5:Y:S01]  /*1d310*/  LDL.LU R3, [R1+0x4] ;  /* 0x0000040001037983 */ /* 0x001f620000300800 */
[----:B------:R-:W-:Y:S01]  /*1d320*/  ISETP.GT.AND P0, PT, R0, 0x1, P3 ;  /* 0x000000010000780c */ /* 0x000fe20001f04270 */
[----:B------:R-:W-:Y:S01]  /*1d330*/  USHF.L.U32 UR5, UR8, 0x4, URZ ;  /* 0x0000000408057899 */ /* 0x000fe2000800063f */
[----:B------:R-:W-:Y:S01]  /*1d340*/  ISETP.GT.AND P2, PT, R153, 0x8, PT ;  /* 0x000000089900780c */ /* 0x000fe20003f44270 */
[----:B------:R-:W-:Y:S01]  /*1d350*/  USHF.L.U64.HI UR4, UR8, 0x4, UR9 ;  /* 0x0000000408047899 */ /* 0x000fe20008010209 */
[----:B---3--:R-:W-:-:S05]  /*1d360*/  FMUL R7, R7, R2 ;  /* 0x0000000207077220 */ /* 0x008fca0000400000 */
[----:B------:R-:W-:-:S04]  /*1d370*/  F2FP.F16.F32.PACK_AB R7, RZ, R7 ;  /* 0x00000007ff07723e */ /* 0x000fc800000000ff */
[----:B------:R-:W-:Y:S01]  /*1d380*/  PRMT R8, R7, 0x7610, R8 ;  /* 0x0000761007087816 */ /* 0x000fe20000000008 */
[----:B-----5:R-:W-:-:S05]  /*1d390*/  FMUL R3, R3, R2 ;  /* 0x0000000203037220 */ /* 0x020fca0000400000 */
[----:B------:R-:W-:-:S05]  /*1d3a0*/  F2FP.F16.F32.PACK_AB R3, RZ, R3 ;  /* 0x00000003ff03723e */ /* 0x000fca00000000ff */
[----:B------:R4:W-:Y:S01]  /*1d3b0*/  @P0 STG.E.U16 desc[UR44][R4.64+0x2], R3 ;  /* 0x0000020304000986 */ /* 0x0009e2000c10152c */
[----:B------:R-:W-:Y:S01]  /*1d3c0*/  ISETP.GT.AND P0, PT, R0, RZ, P2 ;  /* 0x000000ff0000720c */ /* 0x000fe20001704270 */
[----:B----4-:R-:W-:Y:S01]  /*1d3d0*/  FMUL R3, R6, R2 ;  /* 0x0000000206037220 */ /* 0x010fe20000400000 */
[----:B------:R-:W-:-:S04]  /*1d3e0*/  IADD3 R6, P1, R4, UR5, RZ ;  /* 0x0000000504067c10 */ /* 0x000fc8000ff3e0ff */
[----:B------:R-:W-:Y:S02]  /*1d3f0*/  IADD3.X R7, R5, UR4, RZ, P1, !PT ;  /* 0x0000000405077c10 */ /* 0x000fe40008ffe4ff */
[----:B------:R-:W-:-:S05]  /*1d400*/  F2FP.F16.F32.PACK_AB R3, RZ, R3 ;  /* 0x00000003ff03723e */ /* 0x000fca00000000ff */
[----:B------:R0:W-:Y:S01]  /*1d410*/  @P0 STG.E.U16 desc[UR44][R6.64], R8 ;  /* 0x0000000806000986 */ /* 0x0001e2000c10152c */
[----:B------:R-:W-:-:S03]  /*1d420*/  ISETP.GT.AND P0, PT, R0, 0x1, P2 ;  /* 0x000000010000780c */ /* 0x000fc60001704270 */
[----:B0-----:R-:W3:Y:S10]  /*1d430*/  LDL.LU R8, [R1+0x50] ;  /* 0x0000500001087983 */ /* 0x001ef40000300800 */
[----:B------:R0:W-:Y:S04]  /*1d440*/  @P0 STG.E.U16 desc[UR44][R6.64+0x2], R3 ;  /* 0x0000020306000986 */ /* 0x0001e8000c10152c */
[----:B0-----:R-:W4:Y:S01]  /*1d450*/  LDL.LU R3, [R1+0x10] ;  /* 0x0000100001037983 */ /* 0x001f220000300800 */
[----:B------:R-:W-:Y:S01]  /*1d460*/  ISETP.GT.AND P0, PT, R0, 0x8, P3 ;  /* 0x000000080000780c */ /* 0x000fe20001f04270 */
[----:B----4-:R-:W-:-:S05]  /*1d470*/  FMUL R3, R3, R2 ;  /* 0x0000000203037220 */ /* 0x010fca0000400000 */
[----:B------:R-:W-:-:S07]  /*1d480*/  F2FP.F16.F32.PACK_AB R3, RZ, R3 ;  /* 0x00000003ff03723e */ /* 0x000fce00000000ff */
        /* <DEDUP_REMOVED lines=73> */
[----:B---3--:R-:W-:-:S05]  /*1d920*/  FMUL R8, R8, R2 ;  /* 0x0000000208087220 */ /* 0x008fca0000400000 */
[----:B------:R-:W-:Y:S01]  /*1d930*/  F2FP.F16.F32.PACK_AB R8, RZ, R8 ;  /* 0x00000008ff08723e */ /* 0x000fe200000000ff */
[----:B----4-:R-:W-:-:S05]  /*1d940*/  FMUL R3, R3, R2 ;  /* 0x0000000203037220 */ /* 0x010fca0000400000 */
[----:B------:R-:W-:-:S05]  /*1d950*/  F2FP.F16.F32.PACK_AB R3, RZ, R3 ;  /* 0x00000003ff03723e */ /* 0x000fca00000000ff */
[----:B------:R0:W-:Y:S01]  /*1d960*/  @P0 STG.E.U16 desc[UR44][R6.64+0x42], R3 ;  /* 0x0000420306000986 */ /* 0x0001e2000c10152c */
[----:B------:R-:W-:-:S03]  /*1d970*/  ISETP.GT.AND P0, PT, R0, 0x28, P3 ;  /* 0x000000280000780c */ /* 0x000fc60001f04270 */
[----:B0-----:R-:W3:Y:S01]  /*1d980*/  LDL.LU R3, [R1+0x54] ;  /* 0x0000540001037983 */ /* 0x001ee20000300800 */
[----:B------:R-:W-:-:S09]  /*1d990*/  ISETP.GT.AND P1, PT, R0, 0x29, P3 ;  /* 0x000000290000780c */ /* 0x000fd20001f24270 */
[----:B------:R0:W-:Y:S04]  /*1d9a0*/  @P0 STG.E.U16 desc[UR44][R4.64+0x50], R8 ;  /* 0x0000500804000986 */ /* 0x0001e8000c10152c */
[----:B0-----:R-:W4:Y:S01]  /*1d9b0*/  LDL.LU R8, [R1+0x58] ;  /* 0x0000580001087983 */ /* 0x001f220000300800 */
[----:B---3--:R-:W-:-:S05]  /*1d9c0*/  FMUL R3, R3, R2 ;  /* 0x0000000203037220 */ /* 0x008fca0000400000 */
[----:B------:R-:W-:-:S05]  /*1d9d0*/  F2FP.F16.F32.PACK_AB R3, RZ, R3 ;  /* 0x00000003ff03723e */ /* 0x000fca00000000ff */
[----:B------:R0:W-:Y:S01]  /*1d9e0*/  @P1 STG.E.U16 desc[UR44][R4.64+0x52], R3 ;  /* 0x0000520304001986 */ /* 0x0001e2000c10152c */
[----:B----4-:R-:W-:-:S05]  /*1d9f0*/  FMUL R8, R8, R2 ;  /* 0x0000000208087220 */ /* 0x010fca0000400000 */
[----:B------:R-:W-:Y:S01]  /*1da00*/  F2FP.F16.F32.PACK_AB R8, RZ, R8 ;  /* 0x00000008ff08723e */ /* 0x000fe200000000ff */
[----:B0-----:R-:W3:Y:S03]  /*1da10*/  LDL.LU R3, [R1+0x5c] ;  /* 0x00005c0001037983 */ /* 0x001ee60000300800 */
[----:B------:R-:W-:Y:S02]  /*1da20*/  PRMT R10, R8, 0x7610, R10 ;  /* 0x00007610080a7816 */ /* 0x000fe4000000000a */
[----:B------:R-:W4:Y:S01]  /*1da30*/  LDL.LU R8, [R1+0x64] ;  /* 0x0000640001087983 */ /* 0x000f220000300800 */
[C---:B------:R-:W-:Y:S02]  /*1da40*/  ISETP.GT.AND P1, PT, R0.reuse, 0x28, P2 ;  /* 0x000000280000780c */ /* 0x040fe40001724270 */
[C---:B------:R-:W-:Y:S02]  /*1da50*/  ISETP.GT.AND P4, PT, R0.reuse, 0x29, P2 ;  /* 0x000000290000780c */ /* 0x040fe40001784270 */
[C---:B------:R-:W-:Y:S01]  /*1da60*/  ISETP.GT.AND P5, PT, R0.reuse, 0x30, P3 ;  /* 0x000000300000780c */ /* 0x040fe20001fa4270 */
[----:B------:R-:W-:Y:S01]  /*1da70*/  FMUL R9, R9, R2 ;  /* 0x0000000209097220 */ /* 0x000fe20000400000 */
[----:B------:R-:W-:-:S04]  /*1da80*/  ISETP.GT.AND P0, PT, R0, 0x31, P3 ;  /* 0x000000310000780c */ /* 0x000fc80001f04270 */
[----:B------:R-:W-:-:S03]  /*1da90*/  F2FP.F16.F32.PACK_AB R9, RZ, R9 ;  /* 0x00000009ff09723e */ /* 0x000fc600000000ff */
[----:B------:R0:W-:Y:S04]  /*1daa0*/  @P1 STG.E.U16 desc[UR44][R6.64+0x50], R10 ;  /* 0x0000500a06001986 */ /* 0x0001e8000c10152c */
[----:B0-----:R-:W5:Y:S01]  /*1dab0*/  LDL.LU R10, [R1+0x74] ;  /* 0x00007400010a7983 */ /* 0x001f620000300800 */
[----:B---3--:R-:W-:-:S05]  /*1dac0*/  FMUL R3, R3, R2 ;  /* 0x0000000203037220 */ /* 0x008fca0000400000 */
[----:B------:R-:W-:Y:S01]  /*1dad0*/  F2FP.F16.F32.PACK_AB R3, RZ, R3 ;  /* 0x00000003ff03723e */ /* 0x000fe200000000ff */
[----:B----4-:R-:W-:-:S04]  /*1dae0*/  FMUL R8, R8, R2 ;  /* 0x0000000208087220 */ /* 0x010fc80000400000 */
[----:B------:R0:W-:Y:S04]  /*1daf0*/  @P4 STG.E.U16 desc[UR44][R6.64+0x52], R3 ;  /* 0x0000520306004986 */ /* 0x0001e8000c10152c */
[----:B------:R1:W-:Y:S01]  /*1db00*/  @P5 STG.E.U16 desc[UR44][R4.64+0x60], R9 ;  /* 0x0000600904005986 */ /* 0x0003e2000c10152c */
[----:B0-----:R-:W-:-:S03]  /*1db10*/  F2FP.F16.F32.PACK_AB R3, RZ, R8 ;  /* 0x00000008ff03723e */ /* 0x001fc600000000ff */
[----:B------:R-:W3:Y:S01]  /*1db20*/  LDL.LU R8, [R1+0x68] ;  /* 0x0000680001087983 */ /* 0x000ee20000300800 */
[----:B-1----:R-:W-:-:S03]  /*1db30*/  PRMT R9, R3, 0x7610, R9 ;  /* 0x0000761003097816 */ /* 0x002fc60000000009 */
[----:B------:R-:W4:Y:S04]  /*1db40*/  LDL.LU R3, [R1+0x6c] ;  /* 0x00006c0001037983 */ /* 0x000f280000300800 */
[----:B------:R0:W-:Y:S04]  /*1db50*/  @P0 STG.E.U16 desc[UR44][R4.64+0x62], R9 ;  /* 0x0000620904000986 */ /* 0x0001e8000c10152c */
[----:B0-----:R-:W2:Y:S01]  /*1db60*/  LDL.LU R9, [R1+0x70] ;  /* 0x0000700001097983 */ /* 0x001ea20000300800 */
[----:B------:R-:W-:Y:S01]  /*1db70*/  ISETP.GT.AND P1, PT, R0, 0x30, P2 ;  /* 0x000000300000780c */ /* 0x000fe20001724270 */
[----:B---3--:R-:W-:-:S05]  /*1db80*/  FMUL R8, R8, R2 ;  /* 0x0000000208087220 */ /* 0x008fca0000400000 */
[----:B------:R-:W-:-:S07]  /*1db90*/  F2FP.F16.F32.PACK_AB R8, RZ, R8 ;  /* 0x00000008ff08723e */ /* 0x000fce00000000ff */
[----:B------:R0:W-:Y:S01]  /*1dba0*/  @P1 STG.E.U16 desc[UR44][R6.64+0x60], R8 ;  /* 0x0000600806001986 */ /* 0x0001e2000c10152c */
[----:B--2---:R-:W-:-:S05]  /*1dbb0*/  FMUL R9, R9, R2 ;  /* 0x0000000209097220 */ /* 0x004fca0000400000 */
[----:B0-----:R-:W-:-:S04]  /*1dbc0*/  F2FP.F16.F32.PACK_AB R8, RZ, R9 ;  /* 0x00000009ff08723e */ /* 0x001fc800000000ff */
[----:B------:R-:W-:Y:S02]  /*1dbd0*/  PRMT R9, R8, 0x7610, R9 ;  /* 0x0000761008097816 */ /* 0x000fe40000000009 */
[----:B------:R-:W2:Y:S01]  /*1dbe0*/  LDL.LU R8, [R1+0x78] ;  /* 0x0000780001087983 */ /* 0x000ea20000300800 */
[C---:B------:R-:W-:Y:S01]  /*1dbf0*/  ISETP.GT.AND P4, PT, R0.reuse, 0x31, P2 ;  /* 0x000000310000780c */ /* 0x040fe20001784270 */
[-C--:B----4-:R-:W-:Y:S01]  /*1dc00*/  FMUL R3, R3, R2.reuse ;  /* 0x0000000203037220 */ /* 0x090fe20000400000 */
[----:B------:R-:W-:Y:S01]  /*1dc10*/  ISETP.GT.AND P5, PT, R0, 0x38, P3 ;  /* 0x000000380000780c */ /* 0x000fe20001fa4270 */
[----:B-----5:R-:W-:-:S03]  /*1dc20*/  FMUL R10, R10, R2 ;  /* 0x000000020a0a7220 */ /* 0x020fc60000400000 */
[----:B------:R-:W-:Y:S02]  /*1dc30*/  F2FP.F16.F32.PACK_AB R3, RZ, R3 ;  /* 0x00000003ff03723e */ /* 0x000fe400000000ff */
[----:B------:R-:W-:-:S05]  /*1dc40*/  ISETP.GT.AND P6, PT, R0, 0x39, P3 ;  /* 0x000000390000780c */ /* 0x000fca0001fc4270 */
[----:B------:R0:W-:Y:S04]  /*1dc50*/  @P4 STG.E.U16 desc[UR44][R6.64+0x62], R3 ;  /* 0x0000620306004986 */ /* 0x0001e8000c10152c */
[----:B------:R1:W-:Y:S01]  /*1dc60*/  @P5 STG.E.U16 desc[UR44][R4.64+0x70], R9 ;  /* 0x0000700904005986 */ /* 0x0003e2000c10152c */
[----:B0-----:R-:W-:-:S04]  /*1dc70*/  F2FP.F16.F32.PACK_AB R3, RZ, R10 ;  /* 0x0000000aff03723e */ /* 0x001fc800000000ff */
[----:B------:R-:W-:Y:S01]  /*1dc80*/  PRMT R10, R3, 0x7610, R10 ;  /* 0x00007610030a7816 */ /* 0x000fe2000000000a */
[----:B-1----:R-:W3:Y:S04]  /*1dc90*/  LDL.LU R9, [R1+0x80] ;  /* 0x0000800001097983 */ /* 0x002ee80000300800 */
[----:B------:R0:W-:Y:S01]  /*1dca0*/  @P6 STG.E.U16 desc[UR44][R4.64+0x72], R10 ;  /* 0x0000720a04006986 */ /* 0x0001e2000c10152c */
[----:B--2---:R-:W-:-:S05]  /*1dcb0*/  FMUL R8, R8, R2 ;  /* 0x0000000208087220 */ /* 0x004fca0000400000 */
[----:B------:R-:W-:Y:S02]  /*1dcc0*/  F2FP.F16.F32.PACK_AB R3, RZ, R8 ;  /* 0x00000008ff03723e */ /* 0x000fe400000000ff */
[----:B------:R-:W2:Y:S02]  /*1dcd0*/  LDL.LU R8, [R1+0x7c] ;  /* 0x00007c0001087983 */ /* 0x000ea40000300800 */
[----:B0-----:R-:W-:Y:S02]  /*1dce0*/  PRMT R10, R3, 0x7610, R10 ;  /* 0x00007610030a7816 */ /* 0x001fe4000000000a */
[----:B------:R-:W4:Y:S01]  /*1dcf0*/  LDL.LU R3, [R1+0x84] ;  /* 0x0000840001037983 */ /* 0x000f220000300800 */
[C---:B------:R-:W-:Y:S02]  /*1dd00*/  ISETP.GT.AND P0, PT, R0.reuse, 0x38, P2 ;  /* 0x000000380000780c */ /* 0x040fe40001704270 */
[C---:B------:R-:W-:Y:S02]  /*1dd10*/  ISETP.GT.AND P1, PT, R0.reuse, 0x39, P2 ;  /* 0x000000390000780c */ /* 0x040fe40001724270 */
[----:B------:R-:W-:-:S02]  /*1dd20*/  ISETP.GT.AND P4, PT, R0, 0x40, P3 ;  /* 0x000000400000780c */ /* 0x000fc40001f84270 */
[----:B------:R-:W-:-:S07]  /*1dd30*/  ISETP.GT.AND P5, PT, R0, 0x41, P3 ;  /* 0x000000410000780c */ /* 0x000fce0001fa4270 */
[----:B------:R0:W-:Y:S01]  /*1dd40*/  @P0 STG.E.U16 desc[UR44][R6.64+0x70], R10 ;  /* 0x0000700a06000986 */ /* 0x0001e2000c10152c */
[----:B---3--:R-:W-:-:S05]  /*1dd50*/  FMUL R9, R9, R2 ;  /* 0x0000000209097220 */ /* 0x008fca0000400000 */
[----:B------:R-:W-:Y:S01]  /*1dd60*/  F2FP.F16.F32.PACK_AB R9, RZ, R9 ;  /* 0x00000009ff09723e */ /* 0x000fe200000000ff */
[-C--:B--2---:R-:W-:Y:S01]  /*1dd70*/  FMUL R8, R8, R2.reuse ;  /* 0x0000000208087220 */ /* 0x084fe20000400000 */
[----:B----4-:R-:W-:-:S04]  /*1dd80*/  FMUL R3, R3, R2 ;  /* 0x0000000203037220 */ /* 0x010fc80000400000 */
[----:B------:R-:W-:-:S04]  /*1dd90*/  F2FP.F16.F32.PACK_AB R8, RZ, R8 ;  /* 0x00000008ff08723e */ /* 0x000fc800000000ff */
[----:B0-----:R-:W-:Y:S02]  /*1dda0*/  PRMT R10, R8, 0x7610, R10 ;  /* 0x00007610080a7816 */ /* 0x001fe4000000000a */
[----:B------:R-:W-:Y:S01]  /*1ddb0*/  F2FP.F16.F32.PACK_AB R3, RZ, R3 ;  /* 0x00000003ff03723e */ /* 0x000fe200000000ff */
[----:B------:R-:W2:Y:S04]  /*1ddc0*/  LDL.LU R8, [R1+0x88] ;  /* 0x0000880001087983 */ /* 0x000ea80000300800 */
[----:B------:R-:W-:Y:S04]  /*1ddd0*/  @P1 STG.E.U16 desc[UR44][R6.64+0x72], R10 ;  /* 0x0000720a06001986 */ /* 0x000fe8000c10152c */
[----:B------:R0:W-:Y:S04]  /*1dde0*/  @P4 STG.E.U16 desc[UR44][R4.64+0x80], R9 ;  /* 0x0000800904004986 */ /* 0x0001e8000c10152c */
[----:B------:R1:W-:Y:S04]  /*1ddf0*/  @P5 STG.E.U16 desc[UR44][R4.64+0x82], R3 ;  /* 0x0000820304005986 */ /* 0x0003e8000c10152c */
[----:B0-----:R-:W3:Y:S04]  /*1de00*/  LDL.LU R9, [R1+0x94] ;  /* 0x0000940001097983 */ /* 0x001ee80000300800 */
[----:B-1----:R-:W4:Y:S01]  /*1de10*/  LDL.LU R3, [R1+0x98] ;  /* 0x0000980001037983 */ /* 0x002f220000300800 */
[----:B------:R-:W-:Y:S01]  /*1de20*/  ISETP.GT.AND P0, PT, R0, 0x40, P2 ;  /* 0x000000400000780c */ /* 0x000fe20001704270 */
[----:B--2---:R-:W-:-:S05]  /*1de30*/  FMUL R8, R8, R2 ;  /* 0x0000000208087220 */ /* 0x004fca0000400000 */
[----:B------:R-:W-:-:S07]  /*1de40*/  F2FP.F16.F32.PACK_AB R8, RZ, R8 ;  /* 0x00000008ff08723e */ /* 0x000fce00000000ff */
[----:B------:R0:W-:Y:S01]  /*1de50*/  @P0 STG.E.U16 desc[UR44][R6.64+0x80], R8 ;  /* 0x0000800806000986 */ /* 0x0001e2000c10152c */
[----:B----4-:R-:W-:-:S05]  /*1de60*/  FMUL R3, R3, R2 ;  /* 0x0000000203037220 */ /* 0x010fca0000400000 */
[----:B0-----:R-:W-:Y:S02]  /*1de70*/  F2FP.F16.F32.PACK_AB R8, RZ, R3 ;  /* 0x00000003ff08723e */ /* 0x001fe400000000ff */
[----:B------:R-:W2:Y:S02]  /*1de80*/  LDL.LU R3, [R1+0x9c] ;  /* 0x00009c0001037983 */ /* 0x000ea40000300800 */
[----:B------:R-:W-:Y:S02]  /*1de90*/  PRMT R13, R8, 0x7610, R13 ;  /* 0x00007610080d7816 */ /* 0x000fe4000000000d */
[----:B------:R-:W4:Y:S01]  /*1dea0*/  LDL.LU R8, [R1+0xa0] ;  /* 0x0000a00001087983 */ /* 0x000f220000300800 */
[C---:B------:R-:W-:Y:S01]  /*1deb0*/  ISETP.GT.AND P1, PT, R0.reuse, 0x41, P2 ;  /* 0x000000410000780c */ /* 0x040fe20001724270 */
[-C--:B---3--:R-:W-:Y:S01]  /*1dec0*/  FMUL R9, R9, R2.reuse ;  /* 0x0000000209097220 */ /* 0x088fe20000400000 */
[-C--:B------:R-:W-:Y:S01]  /*1ded0*/  FMUL R11, R11, R2.reuse ;  /* 0x000000020b0b7220 */ /* 0x080fe20000400000 */
[----:B------:R-:W-:Y:S01]  /*1dee0*/  ISETP.GT.AND P4, PT, R0, 0x48, P3 ;  /* 0x000000480000780c */ /* 0x000fe20001f84270 */
[----:B------:R-:W-:-:S02]  /*1def0*/  FMUL R12, R12, R2 ;  /* 0x000000020c0c7220 */ /* 0x000fc40000400000 */
[----:B------:R-:W-:Y:S02]  /*1df00*/  F2FP.F16.F32.PACK_AB R9, RZ, R9 ;  /* 0x00000009ff09723e */ /* 0x000fe400000000ff */
[----:B------:R-:W-:Y:S02]  /*1df10*/  F2FP.F16.F32.PACK_AB R11, RZ, R11 ;  /* 0x0000000bff0b723e */ /* 0x000fe400000000ff */
[----:B------:R-:W-:Y:S02]  /*1df20*/  F2FP.F16.F32.PACK_AB R10, RZ, R12 ;  /* 0x0000000cff0a723e */ /* 0x000fe400000000ff */
[----:B------:R-:W-:Y:S02]  /*1df30*/  PRMT R12, R9, 0x7610, R12 ;  /* 0x00007610090c7816 */ /* 0x000fe4000000000c */
[C---:B------:R-:W-:Y:S01]  /*1df40*/  ISETP.GT.AND P5, PT, R0.reuse, 0x49, P3 ;  /* 0x000000490000780c */ /* 0x040fe20001fa4270 */
[----:B------:R-:W-:Y:S01]  /*1df50*/  @P1 STG.E.U16 desc[UR44][R6.64+0x82], R11 ;  /* 0x0000820b06001986 */ /* 0x000fe2000c10152c */
[----:B------:R-:W-:-:S02]  /*1df60*/  ISETP.GT.AND P0, PT, R0, 0x48, P2 ;  /* 0x000000480000780c */ /* 0x000fc40001704270 */
[C---:B------:R-:W-:Y:S01]  /*1df70*/  ISETP.GT.AND P1, PT, R0.reuse, 0x49, P2 ;  /* 0x000000490000780c */ /* 0x040fe20001724270 */
[----:B------:R0:W-:Y:S01]  /*1df80*/  @P4 STG.E.U16 desc[UR44][R4.64+0x90], R10 ;  /* 0x0000900a04004986 */ /* 0x0001e2000c10152c */
[----:B------:R-:W-:-:S07]  /*1df90*/  ISETP.GT.AND P4, PT, R0, 0x50, P3 ;  /* 0x000000500000780c */ /* 0x000fce0001f84270 */
[----:B------:R1:W-:Y:S01]  /*1dfa0*/  @P5 STG.E.U16 desc[UR44][R4.64+0x92], R12 ;  /* 0x0000920c04005986 */ /* 0x0003e2000c10152c */
[----:B------:R-:W-:-:S03]  /*1dfb0*/  ISETP.GT.AND P5, PT, R0, 0x51, P3 ;  /* 0x000000510000780c */ /* 0x000fc60001fa4270 */
[----:B------:R3:W-:Y:S01]  /*1dfc0*/  @P0 STG.E.U16 desc[UR44][R6.64+0x90], R13 ;  /* 0x0000900d06000986 */ /* 0x0007e2000c10152c */
[C---:B------:R-:W-:Y:S02]  /*1dfd0*/  ISETP.GT.AND P0, PT, R0.reuse, 0x51, P2 ;  /* 0x000000510000780c */ /* 0x040fe40001704270 */
[----:B------:R-:W-:Y:S01]  /*1dfe0*/  ISETP.GT.AND P6, PT, R0, 0x71, P3 ;  /* 0x000000710000780c */ /* 0x000fe20001fc4270 */
[----:B--2---:R-:W-:-:S05]  /*1dff0*/  FMUL R3, R3, R2 ;  /* 0x0000000203037220 */ /* 0x004fca0000400000 */
[----:B------:R-:W-:Y:S01]  /*1e000*/  F2FP.F16.F32.PACK_AB R9, RZ, R3 ;  /* 0x00000003ff09723e */ /* 0x000fe200000000ff */
[-C--:B----4-:R-:W-:Y:S01]  /*1e010*/  FMUL R3, R8, R2.reuse ;  /* 0x0000000208037220 */ /* 0x090fe20000400000 */
[----:B------:R-:W-:-:S04]  /*1e020*/  FMUL R8, R235, R2 ;  /* 0x00000002eb087220 */ /* 0x000fc80000400000 */
[----:B------:R-:W-:Y:S02]  /*1e030*/  F2FP.F16.F32.PACK_AB R3, RZ, R3 ;  /* 0x00000003ff03723e */ /* 0x000fe400000000ff */
[----:B0-----:R-:W-:Y:S02]  /*1e040*/  PRMT R10, R9, 0x7610, R10 ;  /* 0x00007610090a7816 */ /* 0x001fe4000000000a */
[----:B------:R-:W-:Y:S01]  /*1e050*/  PRMT R11, R3, 0x7610, R11 ;  /* 0x00007610030b7816 */ /* 0x000fe2000000000b */
[----:B------:R-:W-:Y:S01]  /*1e060*/  FMUL R3, R233, R2 ;  /* 0x00000002e9037220 */ /* 0x000fe20000400000 */
[----:B------:R-:W-:Y:S01]  /*1e070*/  F2FP.F16.F32.PACK_AB R8, RZ, R8 ;  /* 0x00000008ff08723e */ /* 0x000fe200000000ff */
[----:B------:R-:W-:Y:S01]  /*1e080*/  FMUL R9, R234, R2 ;  /* 0x00000002ea097220 */ /* 0x000fe20000400000 */
[----:B------:R0:W-:Y:S02]  /*1e090*/  @P1 STG.E.U16 desc[UR44][R6.64+0x92], R10 ;  /* 0x0000920a06001986 */ /* 0x0001e4000c10152c */
[----:B-1----:R-:W-:-:S02]  /*1e0a0*/  PRMT R12, R8, 0x7610, R12 ;  /* 0x00007610080c7816 */ /* 0x002fc4000000000c */
[----:B------:R-:W-:Y:S01]  /*1e0b0*/  F2FP.F16.F32.PACK_AB R8, RZ, R3 ;  /* 0x00000003ff08723e */ /* 0x000fe200000000ff */
[-C--:B------:R-:W-:Y:S01]  /*1e0c0*/  FMUL R3, R232, R2.reuse ;  /* 0x00000002e8037220 */ /* 0x080fe20000400000 */
[C---:B------:R-:W-:Y:S02]  /*1e0d0*/  ISETP.GT.AND P1, PT, R0.reuse, 0x50, P2 ;  /* 0x000000500000780c */ /* 0x040fe40001724270 */
[----:B------:R-:W-:Y:S01]  /*1e0e0*/  F2FP.F16.F32.PACK_AB R9, RZ, R9 ;  /* 0x00000009ff09723e */ /* 0x000fe200000000ff */
[----:B------:R1:W-:Y:S01]  /*1e0f0*/  @P4 STG.E.U16 desc[UR44][R4.64+0xa0], R11 ;  /* 0x0000a00b04004986 */ /* 0x0003e2000c10152c */
[----:B------:R-:W-:Y:S02]  /*1e100*/  ISETP.GT.AND P4, PT, R0, 0x58, P3 ;  /* 0x000000580000780c */ /* 0x000fe40001f84270 */
[----:B---3--:R-:W-:Y:S02]  /*1e110*/  PRMT R13, R9, 0x7610, R13 ;  /* 0x00007610090d7816 */ /* 0x008fe4000000000d */
[----:B------:R-:W-:Y:S01]  /*1e120*/  F2FP.F16.F32.PACK_AB R9, RZ, R3 ;  /* 0x00000003ff09723e */ /* 0x000fe200000000ff */
[-C--:B------:R-:W-:Y:S01]  /*1e130*/  FMUL R3, R230, R2.reuse ;  /* 0x00000002e6037220 */ /* 0x080fe20000400000 */
[----:B------:R-:W-:Y:S01]  /*1e140*/  PRMT R14, R8, 0x7610, R14 ;  /* 0x00007610080e7816 */ /* 0x000fe2000000000e */
[----:B------:R-:W-:Y:S01]  /*1e150*/  FMUL R8, R231, R2 ;  /* 0x00000002e7087220 */ /* 0x000fe20000400000 */
[----:B------:R2:W-:Y:S01]  /*1e160*/  @P5 STG.E.U16 desc[UR44][R4.64+0xa2], R12 ;  /* 0x0000a20c04005986 */ /* 0x0005e2000c10152c */
[----:B------:R-:W-:-:S02]  /*1e170*/  ISETP.GT.AND P5, PT, R0, 0x59, P3 ;  /* 0x000000590000780c */ /* 0x000fc40001fa4270 */
[----:B------:R-:W-:Y:S01]  /*1e180*/  F2FP.F16.F32.PACK_AB R3, RZ, R3 ;  /* 0x00000003ff03723e */ /* 0x000fe200000000ff */
[----:B------:R-:W-:Y:S01]  /*1e190*/  @P1 STG.E.U16 desc[UR44][R6.64+0xa0], R13 ;  /* 0x0000a00d06001986 */ /* 0x000fe2000c10152c */
[----:B0-----:R-:W-:Y:S01]  /*1e1a0*/  F2FP.F16.F32.PACK_AB R10, RZ, R8 ;  /* 0x00000008ff0a723e */ /* 0x001fe200000000ff */
[-C--:B------:R-:W-:Y:S01]  /*1e1b0*/  FMUL R8, R229, R2.reuse ;  /* 0x00000002e5087220 */ /* 0x080fe20000400000 */
[----:B-1----:R-:W-:Y:S01]  /*1e1c0*/  PRMT R11, R3, 0x7610, R11 ;  /* 0x00007610030b7816 */ /* 0x002fe2000000000b */
[----:B------:R-:W-:Y:S01]  /*1e1d0*/  @P0 STG.E.U16 desc[UR44][R6.64+0xa2], R14 ;  /* 0x0000a20e06000986 */ /* 0x000fe2000c10152c */
[----:B------:R-:W-:Y:S01]  /*1e1e0*/  ISETP.GT.AND P0, PT, R0, 0x58, P2 ;  /* 0x000000580000780c */ /* 0x000fe20001704270 */
[----:B------:R-:W-:Y:S01]  /*1e1f0*/  FMUL R3, R228, R2 ;  /* 0x00000002e4037220 */ /* 0x000fe20000400000 */
[C---:B------:R-:W-:Y:S01]  /*1e200*/  ISETP.GT.AND P1, PT, R0.reuse, 0x59, P2 ;  /* 0x000000590000780c */ /* 0x040fe20001724270 */
[----:B------:R0:W-:Y:S01]  /*1e210*/  @P4 STG.E.U16 desc[UR44][R4.64+0xb0], R9 ;  /* 0x0000b00904004986 */ /* 0x0001e2000c10152c */
[----:B------:R-:W-:-:S02]  /*1e220*/  ISETP.GT.AND P4, PT, R0, 0x60, P3 ;  /* 0x000000600000780c */ /* 0x000fc40001f84270 */
[----:B------:R-:W-:Y:S01]  /*1e230*/  F2FP.F16.F32.PACK_AB R8, RZ, R8 ;  /* 0x00000008ff08723e */ /* 0x000fe200000000ff */
[----:B------:R1:W-:Y:S03]  /*1e240*/  @P5 STG.E.U16 desc[UR44][R4.64+0xb2], R10 ;  /* 0x0000b20a04005986 */ /* 0x0003e6000c10152c */
[----:B--2---:R-:W-:Y:S02]  /*1e250*/  PRMT R12, R8, 0x7610, R12 ;  /* 0x00007610080c7816 */ /* 0x004fe4000000000c */
[----:B0-----:R-:W-:Y:S01]  /*1e260*/  F2FP.F16.F32.PACK_AB R9, RZ, R3 ;  /* 0x00000003ff09723e */ /* 0x001fe200000000ff */
[-C--:B------:R-:W-:Y:S01]  /*1e270*/  FMUL R3, R227, R2.reuse ;  /* 0x00000002e3037220 */ /* 0x080fe20000400000 */
[-C--:B------:R-:W-:Y:S02]  /*1e280*/  FMUL R8, R226, R2.reuse ;  /* 0x00000002e2087220 */ /* 0x080fe40000400000 */
[----:B-1----:R-:W-:Y:S01]  /*1e290*/  PRMT R10, R9, 0x7610, R10 ;  /* 0x00007610090a7816 */ /* 0x002fe2000000000a */
[----:B------:R0:W-:Y:S01]  /*1e2a0*/  @P0 STG.E.U16 desc[UR44][R6.64+0xb0], R11 ;  /* 0x0000b00b06000986 */ /* 0x0001e2000c10152c */
[----:B------:R-:W-:Y:S01]  /*1e2b0*/  F2FP.F16.F32.PACK_AB R3, RZ, R3 ;  /* 0x00000003ff03723e */ /* 0x000fe200000000ff */
[----:B------:R-:W-:Y:S01]  /*1e2c0*/  FMUL R9, R225, R2 ;  /* 0x00000002e1097220 */ /* 0x000fe20000400000 */
[C---:B------:R-:W-:Y:S01]  /*1e2d0*/  ISETP.GT.AND P5, PT, R0.reuse, 0x61, P3 ;  /* 0x000000610000780c */ /* 0x040fe20001fa4270 */
[----:B------:R1:W-:Y:S01]  /*1e2e0*/  @P1 STG.E.U16 desc[UR44][R6.64+0xb2], R12 ;  /* 0x0000b20c06001986 */ /* 0x0003e2000c10152c */
[----:B------:R-:W-:-:S03]  /*1e2f0*/  ISETP.GT.AND P1, PT, R0, 0x60, P2 ;  /* 0x000000600000780c */ /* 0x000fc60001724270 */
[----:B------:R-:W-:Y:S01]  /*1e300*/  @P4 STG.E.U16 desc[UR44][R4.64+0xc0], R10 ;  /* 0x0000c00a04004986 */ /* 0x000fe2000c10152c */
[----:B------:R-:W-:Y:S02]  /*1e310*/  ISETP.GT.AND P4, PT, R0, 0x61, P2 ;  /* 0x000000610000780c */ /* 0x000fe40001784270 */
[----:B------:R-:W-:Y:S02]  /*1e320*/  F2FP.F16.F32.PACK_AB R8, RZ, R8 ;  /* 0x00000008ff08723e */ /* 0x000fe400000000ff */
[----:B0-----:R-:W-:Y:S01]  /*1e330*/  PRMT R11, R3, 0x7610, R11 ;  /* 0x00007610030b7816 */ /* 0x001fe2000000000b */
[-C--:B------:R-:W-:Y:S01]  /*1e340*/  FMUL R3, R224, R2.reuse ;  /* 0x00000002e0037220 */ /* 0x080fe20000400000 */
[----:B------:R-:W-:Y:S02]  /*1e350*/  F2FP.F16.F32.PACK_AB R9, RZ, R9 ;  /* 0x00000009ff09723e */ /* 0x000fe400000000ff */
[----:B-1----:R-:W-:Y:S02]  /*1e360*/  PRMT R12, R8, 0x7610, R12 ;  /* 0x00007610080c7816 */ /* 0x002fe4000000000c */
[----:B------:R-:W-:Y:S01]  /*1e370*/  F2FP.F16.F32.PACK_AB R8, RZ, R3 ;  /* 0x00000003ff08723e */ /* 0x000fe200000000ff */
[----:B------:R-:W-:Y:S01]  /*1e380*/  FMUL R3, R223, R2 ;  /* 0x00000002df037220 */ /* 0x000fe20000400000 */
[----:B------:R-:W-:Y:S01]  /*1e390*/  PRMT R13, R9, 0x7610, R13 ;  /* 0x00007610090d7816 */ /* 0x000fe2000000000d */
[----:B------:R0:W-:Y:S01]  /*1e3a0*/  @P5 STG.E.U16 desc[UR44][R4.64+0xc2], R11 ;  /* 0x0000c20b04005986 */ /* 0x0001e2000c10152c */
[----:B------:R-:W-:-:S02]  /*1e3b0*/  ISETP.GT.AND P0, PT, R0, 0x68, P3 ;  /* 0x000000680000780c */ /* 0x000fc40001f04270 */
[----:B------:R-:W-:Y:S01]  /*1e3c0*/  F2FP.F16.F32.PACK_AB R9, RZ, R3 ;  /* 0x00000003ff09723e */ /* 0x000fe200000000ff */
[----:B------:R1:W-:Y:S01]  /*1e3d0*/  @P1 STG.E.U16 desc[UR44][R6.64+0xc0], R12 ;  /* 0x0000c00c06001986 */ /* 0x0003e2000c10152c */
[----:B------:R-:W-:-:S03]  /*1e3e0*/  FMUL R3, R221, R2 ;  /* 0x00000002dd037220 */ /* 0x000fc60000400000 */
[----:B------:R-:W-:Y:S01]  /*1e3f0*/  @P4 STG.E.U16 desc[UR44][R6.64+0xc2], R13 ;  /* 0x0000c20d06004986 */ /* 0x000fe2000c10152c */
[----:B------:R-:W-:Y:S02]  /*1e400*/  ISETP.GT.AND P4, PT, R0, 0x69, P3 ;  /* 0x000000690000780c */ /* 0x000fe40001f84270 */
[----:B------:R-:W-:Y:S01]  /*1e410*/  PRMT R14, R8, 0x7610, R14 ;  /* 0x00007610080e7816 */ /* 0x000fe2000000000e */
[-C--:B------:R-:W-:Y:S01]  /*1e420*/  FMUL R8, R222, R2.reuse ;  /* 0x00000002de087220 */ /* 0x080fe20000400000 */
[----:B------:R-:W-:Y:S02]  /*1e430*/  F2FP.F16.F32.PACK_AB R3, RZ, R3 ;  /* 0x00000003ff03723e */ /* 0x000fe400000000ff */
[----:B------:R-:W-:Y:S01]  /*1e440*/  ISETP.GT.AND P1, PT, R0, 0x68, P2 ;  /* 0x000000680000780c */ /* 0x000fe20001724270 */
[----:B------:R-:W-:Y:S01]  /*1e450*/  @P0 STG.E.U16 desc[UR44][R4.64+0xd0], R14 ;  /* 0x0000d00e04000986 */ /* 0x000fe2000c10152c */
[----:B0-----:R-:W-:Y:S01]  /*1e460*/  PRMT R11, R3, 0x7610, R11 ;  /* 0x00007610030b7816 */ /* 0x001fe2000000000b */
[----:B------:R-:W-:Y:S01]  /*1e470*/  FMUL R3, R219, R2 ;  /* 0x00000002db037220 */ /* 0x000fe20000400000 */
[----:B------:R-:W-:Y:S01]  /*1e480*/  F2FP.F16.F32.PACK_AB R10, RZ, R8 ;  /* 0x00000008ff0a723e */ /* 0x000fe200000000ff */
[----:B------:R-:W-:Y:S01]  /*1e490*/  FMUL R8, R220, R2 ;  /* 0x00000002dc087220 */ /* 0x000fe20000400000 */
[C---:B------:R-:W-:Y:S01]  /*1e4a0*/  ISETP.GT.AND P0, PT, R0.reuse, 0x69, P2 ;  /* 0x000000690000780c */ /* 0x040fe20001704270 */
[----:B------:R0:W-:Y:S01]  /*1e4b0*/  @P4 STG.E.U16 desc[UR44][R4.64+0xd2], R9 ;  /* 0x0000d20904004986 */ /* 0x0001e2000c10152c */
[----:B------:R-:W-:-:S02]  /*1e4c0*/  ISETP.GT.AND P5, PT, R0, 0x70, P3 ;  /* 0x000000700000780c */ /* 0x000fc40001fa4270 */
[----:B------:R-:W-:-:S04]  /*1e4d0*/  F2FP.F16.F32.PACK_AB R8, RZ, R8 ;  /* 0x00000008ff08723e */ /* 0x000fc800000000ff */
[----:B-1----:R-:W-:Y:S02]  /*1e4e0*/  PRMT R12, R8, 0x7610, R12 ;  /* 0x00007610080c7816 */ /* 0x002fe4000000000c */
[----:B0-----:R-:W-:Y:S01]  /*1e4f0*/  F2FP.F16.F32.PACK_AB R9, RZ, R3 ;  /* 0x00000003ff09723e */ /* 0x001fe200000000ff */
[-C--:B------:R-:W-:Y:S01]  /*1e500*/  FMUL R3, R218, R2.reuse ;  /* 0x00000002da037220 */ /* 0x080fe20000400000 */
[----:B------:R-:W-:Y:S01]  /*1e510*/  FMUL R8, R217, R2 ;  /* 0x00000002d9087220 */ /* 0x000fe20000400000 */
[----:B------:R0:W-:Y:S03]  /*1e520*/  @P1 STG.E.U16 desc[UR44][R6.64+0xd0], R10 ;  /* 0x0000d00a06001986 */ /* 0x0001e6000c10152c */
[----:B------:R-:W-:Y:S01]  /*1e530*/  F2FP.F16.F32.PACK_AB R3, RZ, R3 ;  /* 0x00000003ff03723e */ /* 0x000fe200000000ff */
[----:B------:R1:W-:Y:S01]  /*1e540*/  @P0 STG.E.U16 desc[UR44][R6.64+0xd2], R11 ;  /* 0x0000d20b06000986 */ /* 0x0003e2000c10152c */
[----:B------:R-:W-:-:S02]  /*1e550*/  ISETP.GT.AND P1, PT, R0, 0x70, P2 ;  /* 0x000000700000780c */ /* 0x000fc40001724270 */
[----:B------:R-:W-:Y:S01]  /*1e560*/  F2FP.F16.F32.PACK_AB R8, RZ, R8 ;  /* 0x00000008ff08723e */ /* 0x000fe200000000ff */
[----:B------:R2:W-:Y:S01]  /*1e570*/  @P5 STG.E.U16 desc[UR44][R4.64+0xe0], R12 ;  /* 0x0000e00c04005986 */ /* 0x0005e2000c10152c */
[----:B0-----:R-:W-:Y:S01]  /*1e580*/  PRMT R10, R9, 0x7610, R10 ;  /* 0x00007610090a7816 */ /* 0x001fe2000000000a */
[-C--:B------:R-:W-:Y:S01]  /*1e590*/  FMUL R9, R216, R2.reuse ;  /* 0x00000002d8097220 */ /* 0x080fe20000400000 */
[----:B-1----:R-:W-:Y:S01]  /*1e5a0*/  PRMT R11, R3, 0x7610, R11 ;  /* 0x00007610030b7816 */ /* 0x002fe2000000000b */
[----:B------:R-:W-:-:S03]  /*1e5b0*/  FMUL R3, R215, R2 ;  /* 0x00000002d7037220 */ /* 0x000fc60000400000 */
[----:B------:R-:W-:Y:S02]  /*1e5c0*/  F2FP.F16.F32.PACK_AB R9, RZ, R9 ;  /* 0x00000009ff09723e */ /* 0x000fe400000000ff */
[----:B--2---:R-:W-:Y:S02]  /*1e5d0*/  PRMT R12, R8, 0x7610, R12 ;  /* 0x00007610080c7816 */ /* 0x004fe4000000000c */
[----:B------:R-:W-:Y:S01]  /*1e5e0*/  F2FP.F16.F32.PACK_AB R8, RZ, R3 ;  /* 0x00000003ff08723e */ /* 0x000fe200000000ff */
[----:B------:R-:W-:Y:S01]  /*1e5f0*/  FMUL R3, R214, R2 ;  /* 0x00000002d6037220 */ /* 0x000fe20000400000 */
[C---:B------:R-:W-:Y:S02]  /*1e600*/  ISETP.GT.AND P4, PT, R0.reuse, 0x71, P2 ;  /* 0x000000710000780c */ /* 0x040fe40001784270 */
[----:B------:R-:W-:Y:S01]  /*1e610*/  ISETP.GT.AND P5, PT, R0, 0x78, P3 ;  /* 0x000000780000780c */ /* 0x000fe20001fa4270 */
[----:B------:R0:W-:Y:S01]  /*1e620*/  @P6 STG.E.U16 desc[UR44][R4.64+0xe2], R10 ;  /* 0x0000e20a04006986 */ /* 0x0001e2000c10152c */
[----:B------:R-:W-:-:S02]  /*1e630*/  PRMT R13, R9, 0x7610, R13 ;  /* 0x00007610090d7816 */ /* 0x000fc4000000000d */
[----:B------:R-:W-:Y:S01]  /*1e640*/  F2FP.F16.F32.PACK_AB R9, RZ, R3 ;  /* 0x00000003ff09723e */ /* 0x000fe200000000ff */
[----:B------:R1:W-:Y:S01]  /*1e650*/  @P1 STG.E.U16 desc[UR44][R6.64+0xe0], R11 ;  /* 0x0000e00b06001986 */ /* 0x0003e2000c10152c */
[----:B------:R-:W-:Y:S01]  /*1e660*/  ISETP.GT.AND P0, PT, R0, 0x79, P3 ;  /* 0x000000790000780c */ /* 0x000fe20001f04270 */
[-C--:B------:R-:W-:Y:S01]  /*1e670*/  FMUL R3, R212, R2.reuse ;  /* 0x00000002d4037220 */ /* 0x080fe20000400000 */
[----:B------:R-:W-:Y:S02]  /*1e680*/  ISETP.GT.AND P1, PT, R0, 0x78, P2 ;  /* 0x000000780000780c */ /* 0x000fe40001724270 */
[----:B------:R-:W-:Y:S01]  /*1e690*/  PRMT R14, R8, 0x7610, R14 ;  /* 0x00007610080e7816 */ /* 0x000fe2000000000e */
[----:B------:R-:W-:Y:S01]  /*1e6a0*/  FMUL R8, R213, R2 ;  /* 0x00000002d5087220 */ /* 0x000fe20000400000 */
[----:B------:R-:W-:Y:S01]  /*1e6b0*/  F2FP.F16.F32.PACK_AB R3, RZ, R3 ;  /* 0x00000003ff03723e */ /* 0x000fe200000000ff */
[----:B------:R2:W-:Y:S01]  /*1e6c0*/  @P4 STG.E.U16 desc[UR44][R6.64+0xe2], R12 ;  /* 0x0000e20c06004986 */ /* 0x0005e2000c10152c */
[----:B------:R-:W-:-:S02]  /*1e6d0*/  ISETP.GT.AND P4, PT, R0, 0x79, P2 ;  /* 0x000000790000780c */ /* 0x000fc40001784270 */
[----:B0-----:R-:W-:Y:S01]  /*1e6e0*/  F2FP.F16.F32.PACK_AB R10, RZ, R8 ;  /* 0x00000008ff0a723e */ /* 0x001fe200000000ff */
[----:B------:R-:W-:Y:S01]  /*1e6f0*/  @P5 STG.E.U16 desc[UR44][R4.64+0xf0], R13 ;  /* 0x0000f00d04005986 */ /* 0x000fe2000c10152c */
[----:B-1----:R-:W-:Y:S01]  /*1e700*/  PRMT R11, R3, 0x7610, R11 ;  /* 0x00007610030b7816 */ /* 0x002fe2000000000b */
[-C--:B------:R-:W-:Y:S01]  /*1e710*/  FMUL R3, R210, R2.reuse ;  /* 0x00000002d2037220 */ /* 0x080fe20000400000 */
[----:B------:R-:W-:Y:S01]  /*1e720*/  FMUL R8, R211, R2 ;  /* 0x00000002d3087220 */ /* 0x000fe20000400000 */
[C---:B------:R-:W-:Y:S01]  /*1e730*/  ISETP.GT.AND P5, PT, R0.reuse, 0x80, P3 ;  /* 0x000000800000780c */ /* 0x040fe20001fa4270 */
[----:B------:R-:W-:Y:S01]  /*1e740*/  @P0 STG.E.U16 desc[UR44][R4.64+0xf2], R14 ;  /* 0x0000f20e04000986 */ /* 0x000fe2000c10152c */
[----:B------:R-:W-:-:S03]  /*1e750*/  ISETP.GT.AND P6, PT, R0, 0x81, P3 ;  /* 0x000000810000780c */ /* 0x000fc60001fc4270 */
[----:B------:R0:W-:Y:S01]  /*1e760*/  @P1 STG.E.U16 desc[UR44][R6.64+0xf0], R9 ;  /* 0x0000f00906001986 */ /* 0x0001e2000c10152c */
[----:B------:R-:W-:-:S04]  /*1e770*/  F2FP.F16.F32.PACK_AB R8, RZ, R8 ;  /* 0x00000008ff08723e */ /* 0x000fc800000000ff */
[----:B--2---:R-:W-:Y:S01]  /*1e780*/  PRMT R12, R8, 0x7610, R12 ;  /* 0x00007610080c7816 */ /* 0x004fe2000000000c */
[-C--:B------:R-:W-:Y:S01]  /*1e790*/  FMUL R8, R208, R2.reuse ;  /* 0x00000002d0087220 */ /* 0x080fe20000400000 */
[----:B0-----:R-:W-:Y:S01]  /*1e7a0*/  F2FP.F16.F32.PACK_AB R9, RZ, R3 ;  /* 0x00000003ff09723e */ /* 0x001fe200000000ff */
[----:B------:R-:W-:Y:S01]  /*1e7b0*/  FMUL R3, R209, R2 ;  /* 0x00000002d1037220 */ /* 0x000fe20000400000 */
[----:B------:R0:W-:Y:S01]  /*1e7c0*/  @P4 STG.E.U16 desc[UR44][R6.64+0xf2], R10 ;  /* 0x0000f20a06004986 */ /* 0x0001e2000c10152c */
[----:B------:R-:W-:-:S03]  /*1e7d0*/  ISETP.GT.AND P0, PT, R0, 0x80, P2 ;  /* 0x000000800000780c */ /* 0x000fc60001704270 */
[----:B------:R-:W-:Y:S01]  /*1e7e0*/  F2FP.F16.F32.PACK_AB R3, RZ, R3 ;  /* 0x00000003ff03723e */ /* 0x000fe200000000ff */
[----:B------:R1:W-:Y:S01]  /*1e7f0*/  @P5 STG.E.U16 desc[UR44][R4.64+0x100], R11 ;  /* 0x0001000b04005986 */ /* 0x0003e2000c10152c */
[----:B------:R-:W-:Y:S02]  /*1e800*/  ISETP.GT.AND P1, PT, R0, 0x81, P2 ;  /* 0x000000810000780c */ /* 0x000fe40001724270 */
[----:B------:R-:W-:Y:S01]  /*1e810*/  F2FP.F16.F32.PACK_AB R8, RZ, R8 ;  /* 0x00000008ff08723e */ /* 0x000fe200000000ff */
[----:B------:R2:W-:Y:S01]  /*1e820*/  @P6 STG.E.U16 desc[UR44][R4.64+0x102], R12 ;  /* 0x0001020c04006986 */ /* 0x0005e2000c10152c */
[----:B0-----:R-:W-:Y:S01]  /*1e830*/  PRMT R10, R9, 0x7610, R10 ;  /* 0x00007610090a7816 */ /* 0x001fe2000000000a */
[-C--:B------:R-:W-:Y:S01]  /*1e840*/  FMUL R9, R207, R2.reuse ;  /* 0x00000002cf097220 */ /* 0x080fe20000400000 */
[----:B-1----:R-:W-:Y:S01]  /*1e850*/  PRMT R11, R3, 0x7610, R11 ;  /* 0x00007610030b7816 */ /* 0x002fe2000000000b */
[----:B------:R-:W-:Y:S01]  /*1e860*/  FMUL R3, R206, R2 ;  /* 0x00000002ce037220 */ /* 0x000fe20000400000 */
[----:B------:R-:W-:-:S02]  /*1e870*/  ISETP.GT.AND P4, PT, R0, 0x88, P3 ;  /* 0x000000880000780c */ /* 0x000fc40001f84270 */
[----:B--2---:R-:W-:Y:S02]  /*1e880*/  PRMT R12, R8, 0x7610, R12 ;  /* 0x00007610080c7816 */ /* 0x004fe4000000000c */
[----:B------:R-:W-:Y:S01]  /*1e890*/  F2FP.F16.F32.PACK_AB R8, RZ, R3 ;  /* 0x00000003ff08723e */ /* 0x000fe200000000ff */
[-C--:B------:R-:W-:Y:S01]  /*1e8a0*/  FMUL R3, R205, R2.reuse ;  /* 0x00000002cd037220 */ /* 0x080fe20000400000 */
[----:B------:R-:W-:Y:S02]  /*1e8b0*/  F2FP.F16.F32.PACK_AB R9, RZ, R9 ;  /* 0x00000009ff09723e */ /* 0x000fe400000000ff */
[C---:B------:R-:W-:Y:S01]  /*1e8c0*/  ISETP.GT.AND P5, PT, R0.reuse, 0x89, P3 ;  /* 0x000000890000780c */ /* 0x040fe20001fa4270 */
[----:B------:R0:W-:Y:S01]  /*1e8d0*/  @P0 STG.E.U16 desc[UR44][R6.64+0x100], R10 ;  /* 0x0001000a06000986 */ /* 0x0001e2000c10152c */
[----:B------:R-:W-:Y:S02]  /*1e8e0*/  PRMT R13, R9, 0x7610, R13 ;  /* 0x00007610090d7816 */ /* 0x000fe4000000000d */
[----:B------:R-:W-:Y:S01]  /*1e8f0*/  F2FP.F16.F32.PACK_AB R9, RZ, R3 ;  /* 0x00000003ff09723e */ /* 0x000fe200000000ff */
[----:B------:R1:W-:Y:S01]  /*1e900*/  @P1 STG.E.U16 desc[UR44][R6.64+0x102], R11 ;  /* 0x0001020b06001986 */ /* 0x0003e2000c10152c */
[C---:B------:R-:W-:Y:S01]  /*1e910*/  ISETP.GT.AND P0, PT, R0.reuse, 0x88, P2 ;  /* 0x000000880000780c */ /* 0x040fe20001704270 */
[----:B------:R-:W-:Y:S01]  /*1e920*/  FMUL R3, R203, R2 ;  /* 0x00000002cb037220 */ /* 0x000fe20000400000 */
[----:B------:R-:W-:-:S02]  /*1e930*/  ISETP.GT.AND P1, PT, R0, 0x89, P2 ;  /* 0x000000890000780c */ /* 0x000fc40001724270 */
[----:B------:R-:W-:Y:S01]  /*1e940*/  PRMT R14, R8, 0x7610, R14 ;  /* 0x00007610080e7816 */ /* 0x000fe2000000000e */
[----:B------:R-:W-:Y:S01]  /*1e950*/  FMUL R8, R204, R2 ;  /* 0x00000002cc087220 */ /* 0x000fe20000400000 */
[----:B------:R-:W-:Y:S01]  /*1e960*/  F2FP.F16.F32.PACK_AB R3, RZ, R3 ;  /* 0x00000003ff03723e */ /* 0x000fe200000000ff */
[----:B------:R2:W-:Y:S01]  /*1e970*/  @P4 STG.E.U16 desc[UR44][R4.64+0x110], R12 ;  /* 0x0001100c04004986 */ /* 0x0005e2000c10152c */
[----:B------:R-:W-:Y:S02]  /*1e980*/  ISETP.GT.AND P4, PT, R0, 0x90, P3 ;  /* 0x000000900000780c */ /* 0x000fe40001f84270 */
        /* <DEDUP_REMOVED lines=9> */
[----:B------:R-:W-:Y:S02]  /*1ea20*/  F2FP.F16.F32.PACK_AB R8, RZ, R8 ;  /* 0x00000008ff08723e */ /* 0x000fe400000000ff */
[----:B------:R-:W-:Y:S01]  /*1ea30*/  ISETP.GT.AND P1, PT, R0, 0x91, P2 ;  /* 0x000000910000780c */ /* 0x000fe20001724270 */
[----:B------:R1:W-:Y:S01]  /*1ea40*/  @P4 STG.E.U16 desc[UR44][R4.64+0x120], R10 ;  /* 0x0001200a04004986 */ /* 0x0003e2000c10152c */
[----:B--2---:R-:W-:Y:S01]  /*1ea50*/  PRMT R12, R8, 0x7610, R12 ;  /* 0x00007610080c7816 */ /* 0x004fe2000000000c */
[-C--:B------:R-:W-:Y:S01]  /*1ea60*/  FMUL R8, R199, R2.reuse ;  /* 0x00000002c7087220 */ /* 0x080fe20000400000 */
[----:B0-----:R-:W-:Y:S01]  /*1ea70*/  F2FP.F16.F32.PACK_AB R9, RZ, R3 ;  /* 0x00000003ff09723e */ /* 0x001fe200000000ff */
[----:B------:R-:W-:Y:S01]  /*1ea80*/  FMUL R3, R200, R2 ;  /* 0x00000002c8037220 */ /* 0x000fe20000400000 */
[----:B------:R-:W-:Y:S01]  /*1ea90*/  ISETP.GT.AND P4, PT, R0, 0x98, P3 ;  /* 0x000000980000780c */ /* 0x000fe20001f84270 */
[----:B------:R0:W-:Y:S03]  /*1eaa0*/  @P5 STG.E.U16 desc[UR44][R4.64+0x122], R11 ;  /* 0x0001220b04005986 */ /* 0x0001e6000c10152c */
[----:B------:R-:W-:-:S02]  /*1eab0*/  F2FP.F16.F32.PACK_AB R3, RZ, R3 ;  /* 0x00000003ff03723e */ /* 0x000fc400000000ff */
[----:B-1----:R-:W-:Y:S01]  /*1eac0*/  PRMT R10, R9, 0x7610, R10 ;  /* 0x00007610090a7816 */ /* 0x002fe2000000000a */
[----:B------:R-:W-:Y:S01]  /*1ead0*/  FMUL R9, R198, R2 ;  /* 0x00000002c6097220 */ /* 0x000fe20000400000 */
[----:B------:R-:W-:Y:S01]  /*1eae0*/  F2FP.F16.F32.PACK_AB R8, RZ, R8 ;  /* 0x00000008ff08723e */ /* 0x000fe200000000ff */
[----:B------:R1:W-:Y:S01]  /*1eaf0*/  @P0 STG.E.U16 desc[UR44][R6.64+0x120], R12 ;  /* 0x0001200c06000986 */ /* 0x0003e2000c10152c */
[----:B0-----:R-:W-:Y:S01]  /*1eb00*/  PRMT R11, R3, 0x7610, R11 ;  /* 0x00007610030b7816 */ /* 0x001fe2000000000b */
[----:B------:R-:W-:Y:S01]  /*1eb10*/  FMUL R3, R197, R2 ;  /* 0x00000002c5037220 */ /* 0x000fe20000400000 */
[C---:B------:R-:W-:Y:S01]  /*1eb20*/  ISETP.GT.AND P5, PT, R0.reuse, 0x99, P3 ;  /* 0x000000990000780c */ /* 0x040fe20001fa4270 */
[----:B------:R0:W-:Y:S01]  /*1eb30*/  @P1 STG.E.U16 desc[UR44][R6.64+0x122], R10 ;  /* 0x0001220a06001986 */ /* 0x0001e2000c10152c */
[----:B------:R-:W-:Y:S02]  /*1eb40*/  ISETP.GT.AND P1, PT, R0, 0x98, P2 ;  /* 0x000000980000780c */ /* 0x000fe40001724270 */
[----:B------:R-:W-:-:S02]  /*1eb50*/  F2FP.F16.F32.PACK_AB R9, RZ, R9 ;  /* 0x00000009ff09723e */ /* 0x000fc400000000ff */
[----:B-1----:R-:W-:Y:S02]  /*1eb60*/  PRMT R12, R8, 0x7610, R12 ;  /* 0x00007610080c7816 */ /* 0x002fe4000000000c */
[----:B------:R-:W-:Y:S01]  /*1eb70*/  F2FP.F16.F32.PACK_AB R8, RZ, R3 ;  /* 0x00000003ff08723e */ /* 0x000fe200000000ff */
[-C--:B------:R-:W-:Y:S01]  /*1eb80*/  FMUL R3, R196, R2.reuse ;  /* 0x00000002c4037220 */ /* 0x080fe20000400000 */
[C---:B------:R-:W-:Y:S01]  /*1eb90*/  ISETP.GT.AND P0, PT, R0.reuse, 0x99, P2 ;  /* 0x000000990000780c */ /* 0x040fe20001704270 */
[----:B------:R1:W-:Y:S01]  /*1eba0*/  @P4 STG.E.U16 desc[UR44][R4.64+0x130], R11 ;  /* 0x0001300b04004986 */ /* 0x0003e2000c10152c */
[----:B------:R-:W-:Y:S02]  /*1ebb0*/  ISETP.GT.AND P4, PT, R0, 0xa0, P3 ;  /* 0x000000a00000780c */ /* 0x000fe40001f84270 */
[----:B------:R-:W-:Y:S02]  /*1ebc0*/  PRMT R13, R9, 0x7610, R13 ;  /* 0x00007610090d7816 */ /* 0x000fe4000000000d */
        /* <DEDUP_REMOVED lines=68> */
[----:B------:R-:W-:Y:S02]  /*1f010*/  ISETP.GT.AND P1, PT, R0, 0xb8, P2 ;  /* 0x000000b80000780c */ /* 0x000fe40001724270 */
[----:B------:R-:W-:Y:S02]  /*1f020*/  F2FP.F16.F32.PACK_AB R8, RZ, R8 ;  /* 0x00000008ff08723e */ /* 0x000fe400000000ff */
[----:B0-----:R-:W-:Y:S01]  /*1f030*/  PRMT R10, R9, 0x7610, R10 ;  /* 0x00007610090a7816 */ /* 0x001fe2000000000a */
[-C--:B------:R-:W-:Y:S01]  /*1f040*/  FMUL R9, R180, R2.reuse ;  /* 0x00000002b4097220 */ /* 0x080fe20000400000 */
[----:B-1----:R-:W-:Y:S01]  /*1f050*/  PRMT R11, R3, 0x7610, R11 ;  /* 0x00007610030b7816 */ /* 0x002fe2000000000b */
[----:B------:R-:W-:Y:S01]  /*1f060*/  FMUL R3, R179, R2 ;  /* 0x00000002b3037220 */ /* 0x000fe20000400000 */
[----:B------:R0:W-:Y:S02]  /*1f070*/  @P5 STG.E.U16 desc[UR44][R4.64+0x170], R12 ;  /* 0x0001700c04005986 */ /* 0x0001e4000c10152c */
[----:B------:R-:W-:-:S02]  /*1f080*/  F2FP.F16.F32.PACK_AB R9, RZ, R9 ;  /* 0x00000009ff09723e */ /* 0x000fc400000000ff */
[C---:B------:R-:W-:Y:S02]  /*1f090*/  ISETP.GT.AND P4, PT, R0.reuse, 0xb9, P2 ;  /* 0x000000b90000780c */ /* 0x040fe40001784270 */
[----:B------:R-:W-:Y:S02]  /*1f0a0*/  ISETP.GT.AND P5, PT, R0, 0xc0, P3 ;  /* 0x000000c00000780c */ /* 0x000fe40001fa4270 */
[----:B0-----:R-:W-:Y:S02]  /*1f0b0*/  PRMT R12, R8, 0x7610, R12 ;  /* 0x00007610080c7816 */ /* 0x001fe4000000000c */
[----:B------:R-:W-:Y:S01]  /*1f0c0*/  F2FP.F16.F32.PACK_AB R8, RZ, R3 ;  /* 0x00000003ff08723e */ /* 0x000fe200000000ff */
[----:B------:R-:W-:Y:S01]  /*1f0d0*/  FMUL R3, R178, R2 ;  /* 0x00000002b2037220 */ /* 0x000fe20000400000 */
[----:B------:R-:W-:Y:S01]  /*1f0e0*/  PRMT R13, R9, 0x7610, R13 ;  /* 0x00007610090d7816 */ /* 0x000fe2000000000d */
[----:B------:R0:W-:Y:S01]  /*1f0f0*/  @P6 STG.E.U16 desc[UR44][R4.64+0x172], R10 ;  /* 0x0001720a04006986 */ /* 0x0001e2000c10152c */
[----:B------:R-:W-:-:S02]  /*1f100*/  ISETP.GT.AND P0, PT, R0, 0xc1, P3 ;  /* 0x000000c10000780c */ /* 0x000fc40001f04270 */
[----:B------:R-:W-:Y:S01]  /*1f110*/  F2FP.F16.F32.PACK_AB R9, RZ, R3 ;  /* 0x00000003ff09723e */ /* 0x000fe200000000ff */
[----:B------:R1:W-:Y:S01]  /*1f120*/  @P1 STG.E.U16 desc[UR44][R6.64+0x170], R11 ;  /* 0x0001700b06001986 */ /* 0x0003e2000c10152c */
[-C--:B------:R-:W-:Y:S01]  /*1f130*/  FMUL R3, R176, R2.reuse ;  /* 0x00000002b0037220 */ /* 0x080fe20000400000 */
[----:B------:R-:W-:Y:S02]  /*1f140*/  ISETP.GT.AND P1, PT, R0, 0xc0, P2 ;  /* 0x000000c00000780c */ /* 0x000fe40001724270 */
        /* <DEDUP_REMOVED lines=40> */
[C---:B------:R-:W-:Y:S01]  /*1f3d0*/  ISETP.GT.AND P0, PT, R0.reuse, 0xd0, P2 ;  /* 0x000000d00000780c */ /* 0x040fe20001704270 */
        /* <DEDUP_REMOVED lines=11> */
[----:B------:R-:W-:Y:S01]  /*1f490*/  ISETP.GT.AND P5, PT, R0, 0xd9, P3 ;  /* 0x000000d90000780c */ /* 0x000fe20001fa4270 */
[----:B------:R-:W-:Y:S01]  /*1f4a0*/  FMUL R8, R166, R2 ;  /* 0x00000002a6087220 */ /* 0x000fe20000400000 */
[----:B------:R-:W-:Y:S01]  /*1f4b0*/  @P0 STG.E.U16 desc[UR44][R6.64+0x1a0], R14 ;  /* 0x0001a00e06000986 */ /* 0x000fe2000c10152c */
[----:B------:R-:W-:-:S03]  /*1f4c0*/  ISETP.GT.AND P0, PT, R0, 0xd8, P2 ;  /* 0x000000d80000780c */ /* 0x000fc60001704270 */
[----:B------:R0:W-:Y:S01]  /*1f4d0*/  @P1 STG.E.U16 desc[UR44][R6.64+0x1a2], R9 ;  /* 0x0001a20906001986 */ /* 0x0001e2000c10152c */
[----:B------:R-:W-:Y:S02]  /*1f4e0*/  F2FP.F16.F32.PACK_AB R8, RZ, R8 ;  /* 0x00000008ff08723e */ /* 0x000fe400000000ff */
[----:B------:R-:W-:Y:S02]  /*1f4f0*/  ISETP.GT.AND P1, PT, R0, 0xd9, P2 ;  /* 0x000000d90000780c */ /* 0x000fe40001724270 */
        /* <DEDUP_REMOVED lines=16> */
[----:B------:R1:W-:Y:S01]  /*1f600*/  @P1 STG.E.U16 desc[UR44][R6.64+0x1b2], R10 ;  /* 0x0001b20a06001986 */ /* 0x0003e2000c10152c */
[----:B------:R-:W-:Y:S02]  /*1f610*/  ISETP.GT.AND P1, PT, R0, 0xe0, P2 ;  /* 0x000000e00000780c */ /* 0x000fe40001724270 */
[----:B0-----:R-:W-:Y:S02]  /*1f620*/  PRMT R12, R8, 0x7610, R12 ;  /* 0x00007610080c7816 */ /* 0x001fe4000000000c */
[----:B------:R-:W-:Y:S01]  /*1f630*/  F2FP.F16.F32.PACK_AB R8, RZ, R3 ;  /* 0x00000003ff08723e */ /* 0x000fe200000000ff */
[-C--:B------:R-:W-:Y:S01]  /*1f640*/  FMUL R3, R160, R2.reuse ;  /* 0x00000002a0037220 */ /* 0x080fe20000400000 */
[----:B------:R-:W-:Y:S01]  /*1f650*/  ISETP.GT.AND P0, PT, R0, 0xe1, P2 ;  /* 0x000000e10000780c */ /* 0x000fe20001704270 */
[----:B------:R0:W-:Y:S01]  /*1f660*/  @P4 STG.E.U16 desc[UR44][R4.64+0x1c0], R11 ;  /* 0x0001c00b04004986 */ /* 0x0001e2000c10152c */
[----:B-1----:R-:W-:Y:S02]  /*1f670*/  PRMT R10, R9, 0x7610, R10 ;  /* 0x00007610090a7816 */ /* 0x002fe4000000000a */
[----:B------:R-:W-:Y:S01]  /*1f680*/  PRMT R13, R8, 0x7610, R13 ;  /* 0x00007610080d7816 */ /* 0x000fe2000000000d */
[----:B------:R-:W-:Y:S01]  /*1f690*/  @P5 STG.E.U16 desc[UR44][R4.64+0x1c2], R12 ;  /* 0x0001c20c04005986 */ /* 0x000fe2000c10152c */
[----:B------:R-:W-:Y:S01]  /*1f6a0*/  FMUL R8, R159, R2 ;  /* 0x000000029f087220 */ /* 0x000fe20000400000 */
[----:B------:R-:W-:-:S02]  /*1f6b0*/  ISETP.GT.AND P4, PT, R0, 0xe8, P3 ;  /* 0x000000e80000780c */ /* 0x000fc40001f84270 */
[----:B------:R-:W-:Y:S01]  /*1f6c0*/  F2FP.F16.F32.PACK_AB R9, RZ, R3 ;  /* 0x00000003ff09723e */ /* 0x000fe200000000ff */
[----:B------:R-:W-:Y:S01]  /*1f6d0*/  FMUL R3, R158, R2 ;  /* 0x000000029e037220 */ /* 0x000fe20000400000 */
[C---:B------:R-:W-:Y:S02]  /*1f6e0*/  ISETP.GT.AND P5, PT, R0.reuse, 0xe9, P3 ;  /* 0x000000e90000780c */ /* 0x040fe40001fa4270 */
[----:B------:R-:W-:Y:S02]  /*1f6f0*/  ISETP.GT.AND P6, PT, R0, 0xe8, P2 ;  /* 0x000000e80000780c */ /* 0x000fe400017c4270 */
[----:B------:R-:W-:Y:S01]  /*1f700*/  F2FP.F16.F32.PACK_AB R8, RZ, R8 ;  /* 0x00000008ff08723e */ /* 0x000fe200000000ff */
[----:B------:R1:W-:Y:S01]  /*1f710*/  @P1 STG.E.U16 desc[UR44][R6.64+0x1c0], R10 ;  /* 0x0001c00a06001986 */ /* 0x0003e2000c10152c */
[----:B------:R-:W-:Y:S02]  /*1f720*/  F2FP.F16.F32.PACK_AB R3, RZ, R3 ;  /* 0x00000003ff03723e */ /* 0x000fe400000000ff */
[----:B0-----:R-:W-:-:S02]  /*1f730*/  PRMT R11, R8, 0x7610, R11 ;  /* 0x00007610080b7816 */ /* 0x001fc4000000000b */
[----:B------:R-:W-:Y:S01]  /*1f740*/  PRMT R18, R3, 0x7610, R18 ;  /* 0x0000761003127816 */ /* 0x000fe20000000012 */
[----:B------:R0:W-:Y:S01]  /*1f750*/  @P0 STG.E.U16 desc[UR44][R6.64+0x1c2], R13 ;  /* 0x0001c20d06000986 */ /* 0x0001e2000c10152c */
[----:B-1----:R-:W-:Y:S01]  /*1f760*/  PRMT R10, R9, 0x7610, R10 ;  /* 0x00007610090a7816 */ /* 0x002fe2000000000a */
[----:B------:R-:W-:-:S04]  /*1f770*/  FMUL R3, R157, R2 ;  /* 0x000000029d037220 */ /* 0x000fc80000400000 */
[----:B------:R-:W-:Y:S01]  /*1f780*/  @P4 STG.E.U16 desc[UR44][R4.64+0x1d0], R10 ;  /* 0x0001d00a04004986 */ /* 0x000fe2000c10152c */
[----:B------:R-:W-:-:S03]  /*1f790*/  ISETP.GT.AND P4, PT, R0, 0xe9, P2 ;  /* 0x000000e90000780c */ /* 0x000fc60001784270 */
[----:B------:R1:W-:Y:S01]  /*1f7a0*/  @P5 STG.E.U16 desc[UR44][R4.64+0x1d2], R11 ;  /* 0x0001d20b04005986 */ /* 0x0003e2000c10152c */
[----:B------:R-:W-:-:S03]  /*1f7b0*/  ISETP.GT.AND P5, PT, R0, 0xf0, P3 ;  /* 0x000000f00000780c */ /* 0x000fc60001fa4270 */
[----:B------:R-:W-:Y:S01]  /*1f7c0*/  @P6 STG.E.U16 desc[UR44][R6.64+0x1d0], R18 ;  /* 0x0001d01206006986 */ /* 0x000fe2000c10152c */
[----:B------:R-:W-:Y:S01]  /*1f7d0*/  ISETP.GT.AND P6, PT, R0, 0xf1, P3 ;  /* 0x000000f10000780c */ /* 0x000fe20001fc4270 */
[-C--:B------:R-:W-:Y:S01]  /*1f7e0*/  FMUL R8, R156, R2.reuse ;  /* 0x000000029c087220 */ /* 0x080fe20000400000 */
[----:B------:R-:W-:Y:S01]  /*1f7f0*/  FMUL R9, R155, R2 ;  /* 0x000000029b097220 */ /* 0x000fe20000400000 */
[----:B0-----:R-:W-:-:S03]  /*1f800*/  F2FP.F16.F32.PACK_AB R13, RZ, R3 ;  /* 0x00000003ff0d723e */ /* 0x001fc600000000ff */
[----:B------:R-:W-:Y:S02]  /*1f810*/  F2FP.F16.F32.PACK_AB R14, RZ, R8 ;  /* 0x00000008ff0e723e */ /* 0x000fe400000000ff */
[----:B------:R-:W-:Y:S01]  /*1f820*/  F2FP.F16.F32.PACK_AB R15, RZ, R9 ;  /* 0x00000009ff0f723e */ /* 0x000fe200000000ff */
[----:B------:R-:W-:Y:S01]  /*1f830*/  @P4 STG.E.U16 desc[UR44][R6.64+0x1d2], R13 ;  /* 0x0001d20d06004986 */ /* 0x000fe2000c10152c */
[----:B------:R-:W-:-:S03]  /*1f840*/  ISETP.GT.AND P4, PT, R0, 0xf1, P2 ;  /* 0x000000f10000780c */ /* 0x000fc60001784270 */
[----:B------:R-:W-:Y:S04]  /*1f850*/  @P5 STG.E.U16 desc[UR44][R4.64+0x1e0], R14 ;  /* 0x0001e00e04005986 */ /* 0x000fe8000c10152c */
[----:B------:R-:W-:Y:S01]  /*1f860*/  @P6 STG.E.U16 desc[UR44][R4.64+0x1e2], R15 ;  /* 0x0001e20f04006986 */ /* 0x000fe2000c10152c */
[----:B------:R-:W-:Y:S01]  /*1f870*/  ISETP.GT.AND P6, PT, R0, 0xf0, P2 ;  /* 0x000000f00000780c */ /* 0x000fe200017c4270 */
[-C--:B-1----:R-:W-:Y:S01]  /*1f880*/  FMUL R11, R154, R2.reuse ;  /* 0x000000029a0b7220 */ /* 0x082fe20000400000 */
[----:B------:R-:W-:-:S04]  /*1f890*/  FMUL R12, R23, R2 ;  /* 0x00000002170c7220 */ /* 0x000fc80000400000 */
[----:B------:R-:W-:Y:S02]  /*1f8a0*/  F2FP.F16.F32.PACK_AB R11, RZ, R11 ;  /* 0x0000000bff0b723e */ /* 0x000fe400000000ff */
[----:B------:R-:W-:Y:S02]  /*1f8b0*/  F2FP.F16.F32.PACK_AB R12, RZ, R12 ;  /* 0x0000000cff0c723e */ /* 0x000fe400000000ff */
[C---:B------:R-:W-:Y:S02]  /*1f8c0*/  ISETP.GT.AND P5, PT, R0.reuse, 0xf8, P3 ;  /* 0x000000f80000780c */ /* 0x040fe40001fa4270 */
[----:B------:R-:W-:Y:S01]  /*1f8d0*/  ISETP.GT.AND P3, PT, R0, 0xf9, P3 ;  /* 0x000000f90000780c */ /* 0x000fe20001f64270 */
[----:B------:R-:W-:Y:S01]  /*1f8e0*/  @P6 STG.E.U16 desc[UR44][R6.64+0x1e0], R11 ;  /* 0x0001e00b06006986 */ /* 0x000fe2000c10152c */
[----:B------:R-:W-:-:S03]  /*1f8f0*/  FMUL R10, R22, R2 ;  /* 0x00000002160a7220 */ /* 0x000fc60000400000 */
[----:B------:R0:W-:Y:S01]  /*1f900*/  @P4 STG.E.U16 desc[UR44][R6.64+0x1e2], R12 ;  /* 0x0001e20c06004986 */ /* 0x0001e2000c10152c */
[----:B------:R-:W-:Y:S01]  /*1f910*/  ISETP.GT.AND P4, PT, R0, 0xf8, P2 ;  /* 0x000000f80000780c */ /* 0x000fe20001784270 */
[-C--:B------:R-:W-:Y:S01]  /*1f920*/  FMUL R9, R21, R2.reuse ;  /* 0x0000000215097220 */ /* 0x080fe20000400000 */
[-C--:B------:R-:W-:Y:S01]  /*1f930*/  FMUL R8, R19, R2.reuse ;  /* 0x0000000213087220 */ /* 0x080fe20000400000 */
[----:B------:R-:W-:Y:S01]  /*1f940*/  FMUL R3, R20, R2 ;  /* 0x0000000214037220 */ /* 0x000fe20000400000 */
[----:B------:R-:W-:Y:S02]  /*1f950*/  F2FP.F16.F32.PACK_AB R10, RZ, R10 ;  /* 0x0000000aff0a723e */ /* 0x000fe400000000ff */
[----:B------:R-:W-:Y:S02]  /*1f960*/  ISETP.GT.AND P2, PT, R0, 0xf9, P2 ;  /* 0x000000f90000780c */ /* 0x000fe40001744270 */
[----:B------:R-:W-:Y:S02]  /*1f970*/  F2FP.F16.F32.PACK_AB R9, RZ, R9 ;  /* 0x00000009ff09723e */ /* 0x000fe400000000ff */
[----:B------:R-:W-:-:S02]  /*1f980*/  F2FP.F16.F32.PACK_AB R8, RZ, R8 ;  /* 0x00000008ff08723e */ /* 0x000fc400000000ff */
[----:B------:R-:W-:Y:S01]  /*1f990*/  F2FP.F16.F32.PACK_AB R3, RZ, R3 ;  /* 0x00000003ff03723e */ /* 0x000fe200000000ff */
[----:B------:R-:W-:Y:S01]  /*1f9a0*/  @P5 STG.E.U16 desc[UR44][R4.64+0x1f0], R10 ;  /* 0x0001f00a04005986 */ /* 0x000fe2000c10152c */
[----:B0-----:R-:W-:Y:S01]  /*1f9b0*/  PRMT R12, R8, 0x7610, R12 ;  /* 0x00007610080c7816 */ /* 0x001fe2000000000c */
[----:B------:R-:W-:Y:S01]  /*1f9c0*/  @P4 IMAD.MOV.U32 R8, RZ, RZ, R6 ;  /* 0x000000ffff084224 */ /* 0x000fe200078e0006 */
[----:B------:R-:W-:Y:S01]  /*1f9d0*/  PRMT R11, R3, 0x7610, R11 ;  /* 0x00007610030b7816 */ /* 0x000fe2000000000b */
[----:B------:R0:W-:Y:S01]  /*1f9e0*/  @P3 STG.E.U16 desc[UR44][R4.64+0x1f2], R9 ;  /* 0x0001f20904003986 */ /* 0x0001e2000c10152c */
[----:B------:R-:W-:Y:S01]  /*1f9f0*/  USHF.L.U32 UR12, UR8, 0x8, URZ ;  /* 0x00000008080c7899 */ /* 0x000fe2000800063f */
[----:B------:R-:W-:Y:S01]  /*1fa00*/  ISETP.GT.AND P1, PT, R153, 0x80, PT ;  /* 0x000000809900780c */ /* 0x000fe20003f24270 */
[----:B------:R-:W-:Y:S01]  /*1fa10*/  USHF.L.U64.HI UR11, UR8, 0x8, UR9 ;  /* 0x00000008080b7899 */ /* 0x000fe20008010209 */
[----:B0-----:R-:W-:-:S03]  /*1fa20*/  @P4 MOV R9, R7 ;  /* 0x0000000700094202 */ /* 0x001fc60000000f00 */
[----:B------:R-:W-:Y:S02]  /*1fa30*/  IMAD.U32 R3, RZ, RZ, UR12 ;  /* 0x0000000cff037e24 */ /* 0x000fe4000f8e00ff */
[----:B------:R0:W-:Y:S01]  /*1fa40*/  @P4 STG.E.U16 desc[UR44][R8.64+0x1f0], R11 ;  /* 0x0001f00b08004986 */ /* 0x0001e2000c10152c */
[C---:B------:R-:W-:Y:S02]  /*1fa50*/  ISETP.GT.AND P3, PT, R0.reuse, RZ, P1 ;  /* 0x000000ff0000720c */ /* 0x040fe40000f64270 */
[----:B------:R-:W-:Y:S01]  /*1fa60*/  ISETP.GT.AND P4, PT, R0, 0x1, P1 ;  /* 0x000000010000780c */ /* 0x000fe20000f84270 */
[-C--:B------:R-:W-:Y:S01]  /*1fa70*/  FMUL R24, R24, R2.reuse ;  /* 0x0000000218187220 */ /* 0x080fe20000400000 */
[----:B------:R-:W-:Y:S01]  /*1fa80*/  FMUL R25, R25, R2 ;  /* 0x0000000219197220 */ /* 0x000fe20000400000 */
[----:B0-----:R-:W-:Y:S01]  /*1fa90*/  @P2 MOV R8, R6 ;  /* 0x0000000600082202 */ /* 0x001fe20000000f00 */
[----:B------:R-:W-:Y:S01]  /*1faa0*/  @P2 IMAD.MOV.U32 R9, RZ, RZ, R7 ;  /* 0x000000ffff092224 */ /* 0x000fe200078e0007 */
[----:B------:R-:W-:-:S04]  /*1fab0*/  MOV R7, UR11 ;  /* 0x0000000b00077c02 */ /* 0x000fc80008000f00 */
[----:B------:R0:W-:Y:S01]  /*1fac0*/  @P2 STG.E.U16 desc[UR44][R8.64+0x1f2], R12 ;  /* 0x0001f20c08002986 */ /* 0x0001e2000c10152c */
[C---:B------:R-:W-:Y:S02]  /*1fad0*/  IADD3 R6, P2, P6, R4.reuse, UR5, R3 ;  /* 0x0000000504067c10 */ /* 0x040fe4000fe5e003 */
[----:B------:R-:W-:Y:S02]  /*1fae0*/  IADD3 R4, P5, R4, UR12, RZ ;  /* 0x0000000c04047c10 */ /* 0x000fe4000ffbe0ff */
[----:B------:R-:W-:Y:S02]  /*1faf0*/  IADD3.X R7, R5, UR4, R7, P2, P6 ;  /* 0x0000000405077c10 */ /* 0x000fe400097ec407 */
[----:B------:R-:W-:Y:S02]  /*1fb00*/  ISETP.GT.AND P0, PT, R153, 0x88, PT ;  /* 0x000000889900780c */ /* 0x000fe40003f04270 */
[----:B------:R-:W-:Y:S02]  /*1fb10*/  F2FP.F16.F32.PACK_AB R24, RZ, R24 ;  /* 0x00000018ff18723e */ /* 0x000fe400000000ff */
[----:B------:R-:W-:-:S02]  /*1fb20*/  IADD3.X R5, R5, UR11, RZ, P5, !PT ;  /* 0x0000000b05057c10 */ /* 0x000fc4000affe4ff */
[----:B------:R-:W-:Y:S02]  /*1fb30*/  F2FP.F16.F32.PACK_AB R25, RZ, R25 ;  /* 0x00000019ff19723e */ /* 0x000fe400000000ff */
[C---:B------:R-:W-:Y:S01]  /*1fb40*/  ISETP.GT.AND P2, PT, R0.reuse, RZ, P0 ;  /* 0x000000ff0000720c */ /* 0x040fe20000744270 */
[----:B------:R-:W-:Y:S01]  /*1fb50*/  @P3 STG.E.U16 desc[UR44][R4.64], R24 ;  /* 0x0000001804003986 */ /* 0x000fe2000c10152c */
[----:B------:R-:W-:Y:S01]  /*1fb60*/  ISETP.GT.AND P3, PT, R0, 0x1, P0 ;  /* 0x000000010000780c */ /* 0x000fe20000764270 */
[-C--:B------:R-:W-:Y:S02]  /*1fb70*/  FMUL R26, R26, R2.reuse ;  /* 0x000000021a1a7220 */ /* 0x080fe40000400000 */
[----:B------:R-:W-:Y:S01]  /*1fb80*/  @P4 STG.E.U16 desc[UR44][R4.64+0x2], R25 ;  /* 0x0000021904004986 */ /* 0x000fe2000c10152c */
[----:B------:R-:W-:Y:S01]  /*1fb90*/  ISETP.GT.AND P4, PT, R0, 0x8, P1 ;  /* 0x000000080000780c */ /* 0x000fe20000f84270 */
[-C--:B------:R-:W-:Y:S01]  /*1fba0*/  FMUL R27, R27, R2.reuse ;  /* 0x000000021b1b7220 */ /* 0x080fe20000400000 */
[----:B0-----:R-:W-:Y:S01]  /*1fbb0*/  IADD3 R8, P5, R4, UR5, RZ ;  /* 0x0000000504087c10 */ /* 0x001fe2000ffbe0ff */
[----:B------:R-:W-:Y:S01]  /*1fbc0*/  FMUL R28, R28, R2 ;  /* 0x000000021c1c7220 */ /* 0x000fe20000400000 */
[----:B------:R-:W-:-:S02]  /*1fbd0*/  F2FP.F16.F32.PACK_AB R26, RZ, R26 ;  /* 0x0000001aff1a723e */ /* 0x000fc400000000ff */
[----:B------:R-:W-:Y:S02]  /*1fbe0*/  IADD3.X R9, R5, UR4, RZ, P5, !PT ;  /* 0x0000000405097c10 */ /* 0x000fe4000affe4ff */
[----:B------:R-:W-:Y:S02]  /*1fbf0*/  F2FP.F16.F32.PACK_AB R27, RZ, R27 ;  /* 0x0000001bff1b723e */ /* 0x000fe400000000ff */
[----:B------:R-:W-:Y:S01]  /*1fc00*/  F2FP.F16.F32.PACK_AB R28, RZ, R28 ;  /* 0x0000001cff1c723e */ /* 0x000fe200000000ff */
[----:B------:R-:W-:Y:S01]  /*1fc10*/  @P2 STG.E.U16 desc[UR44][R8.64], R26 ;  /* 0x0000001a08002986 */ /* 0x000fe2000c10152c */
[C---:B------:R-:W-:Y:S02]  /*1fc20*/  ISETP.GT.AND P5, PT, R0.reuse, 0x9, P1 ;  /* 0x000000090000780c */ /* 0x040fe40000fa4270 */
[C---:B------:R-:W-:Y:S01]  /*1fc30*/  ISETP.GT.AND P2, PT, R0.reuse, 0x8, P0 ;  /* 0x000000080000780c */ /* 0x040fe20000744270 */
[----:B------:R-:W-:Y:S01]  /*1fc40*/  @P3 STG.E.U16 desc[UR44][R8.64+0x2], R27 ;  /* 0x0000021b08003986 */ /* 0x000fe2000c10152c */
[-C--:B------:R-:W-:Y:S01]  /*1fc50*/  FMUL R29, R29, R2.reuse ;  /* 0x000000021d1d7220 */ /* 0x080fe20000400000 */
[----:B------:R-:W-:Y:S01]  /*1fc60*/  ISETP.GT.AND P3, PT, R0, 0x9, P0 ;  /* 0x000000090000780c */ /* 0x000fe20000764270 */
[-C--:B------:R-:W-:Y:S01]  /*1fc70*/  FMUL R30, R30, R2.reuse ;  /* 0x000000021e1e7220 */ /* 0x080fe20000400000 */
[----:B------:R-:W-:Y:S01]  /*1fc80*/  @P4 STG.E.U16 desc[UR44][R4.64+0x10], R28 ;  /* 0x0000101c04004986 */ /* 0x000fe2000c10152c */
[----:B------:R-:W-:Y:S01]  /*1fc90*/  ISETP.GT.AND P4, PT, R0, 0x10, P1 ;  /* 0x000000100000780c */ /* 0x000fe20000f84270 */
[-C--:B------:R-:W-:Y:S01]  /*1fca0*/  FMUL R31, R31, R2.reuse ;  /* 0x000000021f1f7220 */ /* 0x080fe20000400000 */
[----:B------:R-:W-:Y:S01]  /*1fcb0*/  IADD3 R10, P6, R4, UR5, RZ ;  /* 0x00000005040a7c10 */ /* 0x000fe2000ffde0ff */
[----:B------:R-:W-:Y:S01]  /*1fcc0*/  FMUL R32, R32, R2 ;  /* 0x0000000220207220 */ /* 0x000fe20000400000 */
[----:B------:R-:W-:-:S02]  /*1fcd0*/  F2FP.F16.F32.PACK_AB R29, RZ, R29 ;  /* 0x0000001dff1d723e */ /* 0x000fc400000000ff */
[----:B------:R-:W-:Y:S02]  /*1fce0*/  F2FP.F16.F32.PACK_AB R30, RZ, R30 ;  /* 0x0000001eff1e723e */ /* 0x000fe400000000ff */
[----:B------:R-:W-:Y:S02]  /*1fcf0*/  IADD3.X R11, R5, UR4, RZ, P6, !PT ;  /* 0x00000004050b7c10 */ /* 0x000fe4000b7fe4ff */
[----:B------:R-:W-:Y:S01]  /*1fd00*/  F2FP.F16.F32.PACK_AB R31, RZ, R31 ;  /* 0x0000001fff1f723e */ /* 0x000fe200000000ff */
[----:B------:R-:W-:Y:S01]  /*1fd10*/  @P5 STG.E.U16 desc[UR44][R4.64+0x12], R29 ;  /* 0x0000121d04005986 */ /* 0x000fe2000c10152c */
[----:B------:R-:W-:Y:S02]  /*1fd20*/  F2FP.F16.F32.PACK_AB R32, RZ, R32 ;  /* 0x00000020ff20723e */ /* 0x000fe400000000ff */
[C---:B------:R-:W-:Y:S01]  /*1fd30*/  ISETP.GT.AND P5, PT, R0.reuse, 0x11, P1 ;  /* 0x000000110000780c */ /* 0x040fe20000fa4270 */
[----:B------:R-:W-:Y:S01]  /*1fd40*/  @P2 STG.E.U16 desc[UR44][R10.64+0x10], R30 ;  /* 0x0000101e0a002986 */ /* 0x000fe2000c10152c */
[----:B------:R-:W-:Y:S01]  /*1fd50*/  ISETP.GT.AND P2, PT, R0, 0x10, P0 ;  /* 0x000000100000780c */ /* 0x000fe20000744270 */
[----:B------:R-:W-:-:S02]  /*1fd60*/  FMUL R33, R33, R2 ;  /* 0x0000000221217220 */ /* 0x000fc40000400000 */
[----:B------:R-:W-:Y:S01]  /*1fd70*/  @P3 STG.E.U16 desc[UR44][R6.64+0x12], R31 ;  /* 0x0000121f06003986 */ /* 0x000fe2000c10152c */
[----:B------:R-:W-:Y:S01]  /*1fd80*/  ISETP.GT.AND P3, PT, R0, 0x11, P0 ;  /* 0x000000110000780c */ /* 0x000fe20000764270 */
[-C--:B------:R-:W-:Y:S02]  /*1fd90*/  FMUL R34, R34, R2.reuse ;  /* 0x0000000222227220 */ /* 0x080fe40000400000 */
[----:B------:R-:W-:Y:S01]  /*1fda0*/  @P4 STG.E.U16 desc[UR44][R4.64+0x20], R32 ;  /* 0x0000202004004986 */ /* 0x000fe2000c10152c */
[----:B------:R-:W-:Y:S01]  /*1fdb0*/  ISETP.GT.AND P4, PT, R0, 0x18, P1 ;  /* 0x000000180000780c */ /* 0x000fe20000f84270 */
[-C--:B------:R-:W-:Y:S01]  /*1fdc0*/  FMUL R35, R35, R2.reuse ;  /* 0x0000000223237220 */ /* 0x080fe20000400000 */
[----:B------:R-:W-:Y:S01]  /*1fdd0*/  FMUL R36, R36, R2 ;  /* 0x0000000224247220 */ /* 0x000fe20000400000 */
[----:B------:R-:W-:Y:S02]  /*1fde0*/  F2FP.F16.F32.PACK_AB R33, RZ, R33 ;  /* 0x00000021ff21723e */ /* 0x000fe400000000ff */
[----:B------:R-:W-:-:S02]  /*1fdf0*/  F2FP.F16.F32.PACK_AB R34, RZ, R34 ;  /* 0x00000022ff22723e */ /* 0x000fc400000000ff */
[----:B------:R-:W-:Y:S01]  /*1fe00*/  F2FP.F16.F32.PACK_AB R35, RZ, R35 ;  /* 0x00000023ff23723e */ /* 0x000fe200000000ff */
[----:B------:R-:W-:Y:S01]  /*1fe10*/  @P5 STG.E.U16 desc[UR44][R4.64+0x22], R33 ;  /* 0x0000222104005986 */ /* 0x000fe2000c10152c */
[----:B------:R-:W-:Y:S02]  /*1fe20*/  F2FP.F16.F32.PACK_AB R36, RZ, R36 ;  /* 0x00000024ff24723e */ /* 0x000fe400000000ff */
[C---:B------:R-:W-:Y:S01]  /*1fe30*/  ISETP.GT.AND P5, PT, R0.reuse, 0x19, P1 ;  /* 0x000000190000780c */ /* 0x040fe20000fa4270 */
[----:B------:R-:W-:Y:S01]  /*1fe40*/  @P2 STG.E.U16 desc[UR44][R6.64+0x20], R34 ;  /* 0x0000202206002986 */ /* 0x000fe2000c10152c */
[C---:B------:R-:W-:Y:S01]  /*1fe50*/  ISETP.GT.AND P2, PT, R0.reuse, 0x18, P0 ;  /* 0x000000180000780c */ /* 0x040fe20000744270 */
[-C--:B------:R-:W-:Y:S02]  /*1fe60*/  FMUL R37, R37, R2.reuse ;  /* 0x0000000225257220 */ /* 0x080fe40000400000 */
[----:B------:R-:W-:Y:S01]  /*1fe70*/  @P3 STG.E.U16 desc[UR44][R6.64+0x22], R35 ;  /* 0x0000222306003986 */ /* 0x000fe2000c10152c */
[----:B------:R-:W-:Y:S01]  /*1fe80*/  ISETP.GT.AND P3, PT, R0, 0x19, P0 ;  /* 0x000000190000780c */ /* 0x000fe20000764270 */
[----:B------:R-:W-:-:S02]  /*1fe90*/  FMUL R38, R38, R2 ;  /* 0x0000000226267220 */ /* 0x000fc40000400000 */
[----:B------:R-:W-:Y:S01]  /*1fea0*/  @P4 STG.E.U16 desc[UR44][R4.64+0x30], R36 ;  /* 0x0000302404004986 */ /* 0x000fe2000c10152c */
[----:B------:R-:W-:Y:S01]  /*1feb0*/  ISETP.GT.AND P4, PT, R0, 0x20, P1 ;  /* 0x000000200000780c */ /* 0x000fe20000f84270 */
[-C--:B------:R-:W-:Y:S01]  /*1fec0*/  FMUL R39, R39, R2.reuse ;  /* 0x0000000227277220 */ /* 0x080fe20000400000 */
[----:B------:R-:W-:Y:S01]  /*1fed0*/  FMUL R40, R40, R2 ;  /* 0x0000000228287220 */ /* 0x000fe20000400000 */
[----:B------:R-:W-:Y:S02]  /*1fee0*/  F2FP.F16.F32.PACK_AB R37, RZ, R37 ;  /* 0x00000025ff25723e */ /* 0x000fe400000000ff */
[----:B------:R-:W-:Y:S02]  /*1fef0*/  F2FP.F16.F32.PACK_AB R38, RZ, R38 ;  /* 0x00000026ff26723e */ /* 0x000fe400000000ff */
[----:B------:R-:W-:Y:S01]  /*1ff00*/  F2FP.F16.F32.PACK_AB R39, RZ, R39 ;  /* 0x00000027ff27723e */ /* 0x000fe200000000ff */
[----:B------:R-:W-:Y:S01]  /*1ff10*/  @P5 STG.E.U16 desc[UR44][R4.64+0x32], R37 ;  /* 0x0000322504005986 */ /* 0x000fe2000c10152c */
[----:B------:R-:W-:-:S02]  /*1ff20*/  F2FP.F16.F32.PACK_AB R40, RZ, R40 ;  /* 0x00000028ff28723e */ /* 0x000fc400000000ff */
[C---:B------:R-:W-:Y:S01]  /*1ff30*/  ISETP.GT.AND P5, PT, R0.reuse, 0x21, P1 ;  /* 0x000000210000780c */ /* 0x040fe20000fa4270 */
[----:B------:R-:W-:Y:S01]  /*1ff40*/  @P2 STG.E.U16 desc[UR44][R6.64+0x30], R38 ;  /* 0x0000302606002986 */ /* 0x000fe2000c10152c */
[C---:B------:R-:W-:Y:S01]  /*1ff50*/  ISETP.GT.AND P2, PT, R0.reuse, 0x20, P0 ;  /* 0x000000200000780c */ /* 0x040fe20000744270 */
[-C--:B------:R-:W-:Y:S02]  /*1ff60*/  FMUL R41, R41, R2.reuse ;  /* 0x0000000229297220 */ /* 0x080fe40000400000 */
[----:B------:R-:W-:Y:S01]  /*1ff70*/  @P3 STG.E.U16 desc[UR44][R6.64+0x32], R39 ;  /* 0x0000322706003986 */ /* 0x000fe2000c10152c */
[----:B------:R-:W-:Y:S01]  /*1ff80*/  ISETP.GT.AND P3, PT, R0, 0x21, P0 ;  /* 0x000000210000780c */ /* 0x000fe20000764270 */
[-C--:B------:R-:W-:Y:S02]  /*1ff90*/  FMUL R42, R42, R2.reuse ;  /* 0x000000022a2a7220 */ /* 0x080fe40000400000 */
[----:B------:R-:W-:Y:S01]  /*1ffa0*/  @P4 STG.E.U16 desc[UR44][R4.64+0x40], R40 ;  /* 0x0000402804004986 */ /* 0x000fe2000c10152c */
[----:B------:R-:W-:Y:S01]  /*1ffb0*/  ISETP.GT.AND P4, PT, R0, 0x28, P1 ;  /* 0x000000280000780c */ /* 0x000fe20000f84270 */
[-C--:B------:R-:W-:Y:S01]  /*1ffc0*/  FMUL R43, R43, R2.reuse ;  /* 0x000000022b2b7220 */ /* 0x080fe20000400000 */
[----:B------:R-:W-:Y:S01]  /*1ffd0*/  FMUL R44, R44, R2 ;  /* 0x000000022c2c7220 */ /* 0x000fe20000400000 */
[----:B------:R-:W-:-:S02]  /*1ffe0*/  F2FP.F16.F32.PACK_AB R41, RZ, R41 ;  /* 0x00000029ff29723e */ /* 0x000fc400000000ff */
[----:B------:R-:W-:Y:S02]  /*1fff0*/  F2FP.F16.F32.PACK_AB R42, RZ, R42 ;  /* 0x0000002aff2a723e */ /* 0x000fe400000000ff */
        /* <DEDUP_REMOVED lines=357> */
[----:B------:R-:W-:Y:S01]  /*21650*/  ISETP.GT.AND P2, PT, R0, 0xd8, P0 ;  /* 0x000000d80000780c */ /* 0x000fe20000744270 */
[-C--:B------:R-:W-:Y:S02]  /*21660*/  FMUL R133, R133, R2.reuse ;  /* 0x0000000285857220 */ /* 0x080fe40000400000 */
[----:B------:R-:W-:Y:S01]  /*21670*/  @P3 STG.E.U16 desc[UR44][R6.64+0x1a2], R131 ;  /* 0x0001a28306003986 */ /* 0x000fe2000c10152c */
[----:B------:R-:W-:-:S03]  /*21680*/  FMUL R134, R134, R2 ;  /* 0x0000000286867220 */ /* 0x000fc60000400000 */
[----:B------:R-:W-:Y:S01]  /*21690*/  @P4 STG.E.U16 desc[UR44][R4.64+0x1b0], R132 ;  /* 0x0001b08404004986 */ /* 0x000fe2000c10152c */
[C---:B------:R-:W-:Y:S01]  /*216a0*/  ISETP.GT.AND P4, PT, R0.reuse, 0xd9, P0 ;  /* 0x000000d90000780c */ /* 0x040fe20000784270 */
[----:B------:R-:W-:Y:S01]  /*216b0*/  FMUL R135, R135, R2 ;  /* 0x0000000287877220 */ /* 0x000fe20000400000 */
[----:B------:R-:W-:Y:S02]  /*216c0*/  F2FP.F16.F32.PACK_AB R133, RZ, R133 ;  /* 0x00000085ff85723e */ /* 0x000fe400000000ff */
[----:B------:R-:W-:Y:S02]  /*216d0*/  F2FP.F16.F32.PACK_AB R134, RZ, R134 ;  /* 0x00000086ff86723e */ /* 0x000fe400000000ff */
[----:B------:R-:W-:Y:S01]  /*216e0*/  F2FP.F16.F32.PACK_AB R135, RZ, R135 ;  /* 0x00000087ff87723e */ /* 0x000fe200000000ff */
[----:B------:R-:W-:Y:S01]  /*216f0*/  @P5 STG.E.U16 desc[UR44][R4.64+0x1b2], R133 ;  /* 0x0001b28504005986 */ /* 0x000fe2000c10152c */
[----:B------:R-:W-:-:S03]  /*21700*/  ISETP.GT.AND P5, PT, R0, 0xe0, P1 ;  /* 0x000000e00000780c */ /* 0x000fc60000fa4270 */
[----:B------:R-:W-:Y:S01]  /*21710*/  @P2 STG.E.U16 desc[UR44][R6.64+0x1b0], R134 ;  /* 0x0001b08606002986 */ /* 0x000fe2000c10152c */
[----:B------:R-:W-:Y:S01]  /*21720*/  ISETP.GT.AND P2, PT, R0, 0xe1, P1 ;  /* 0x000000e10000780c */ /* 0x000fe20000f44270 */
[-C--:B------:R-:W-:Y:S01]  /*21730*/  FMUL R136, R136, R2.reuse ;  /* 0x0000000288887220 */ /* 0x080fe20000400000 */
[C---:B------:R-:W-:Y:S01]  /*21740*/  ISETP.GT.AND P3, PT, R0.reuse, 0xe0, P0 ;  /* 0x000000e00000780c */ /* 0x040fe20000764270 */
[----:B------:R-:W-:Y:S01]  /*21750*/  @P4 STG.E.U16 desc[UR44][R6.64+0x1b2], R135 ;  /* 0x0001b28706004986 */ /* 0x000fe2000c10152c */
[-C--:B------:R-:W-:Y:S01]  /*21760*/  FMUL R137, R137, R2.reuse ;  /* 0x0000000289897220 */ /* 0x080fe20000400000 */
[----:B------:R-:W-:Y:S01]  /*21770*/  ISETP.GT.AND P4, PT, R0, 0xe1, P0 ;  /* 0x000000e10000780c */ /* 0x000fe20000784270 */
[-C--:B------:R-:W-:Y:S01]  /*21780*/  FMUL R138, R138, R2.reuse ;  /* 0x000000028a8a7220 */ /* 0x080fe20000400000 */
[----:B------:R-:W-:Y:S01]  /*21790*/  FMUL R139, R139, R2 ;  /* 0x000000028b8b7220 */ /* 0x000fe20000400000 */
[----:B------:R-:W-:Y:S02]  /*217a0*/  F2FP.F16.F32.PACK_AB R136, RZ, R136 ;  /* 0x00000088ff88723e */ /* 0x000fe400000000ff */
[----:B------:R-:W-:-:S02]  /*217b0*/  F2FP.F16.F32.PACK_AB R137, RZ, R137 ;  /* 0x00000089ff89723e */ /* 0x000fc400000000ff */
[----:B------:R-:W-:Y:S02]  /*217c0*/  F2FP.F16.F32.PACK_AB R138, RZ, R138 ;  /* 0x0000008aff8a723e */ /* 0x000fe400000000ff */
[----:B------:R-:W-:Y:S01]  /*217d0*/  F2FP.F16.F32.PACK_AB R139, RZ, R139 ;  /* 0x0000008bff8b723e */ /* 0x000fe200000000ff */
[----:B------:R-:W-:Y:S01]  /*217e0*/  @P5 STG.E.U16 desc[UR44][R4.64+0x1c0], R136 ;  /* 0x0001c08804005986 */ /* 0x000fe2000c10152c */
[----:B------:R-:W-:-:S03]  /*217f0*/  ISETP.GT.AND P5, PT, R0, 0xe9, P1 ;  /* 0x000000e90000780c */ /* 0x000fc60000fa4270 */
[----:B------:R-:W-:Y:S01]  /*21800*/  @P2 STG.E.U16 desc[UR44][R4.64+0x1c2], R137 ;  /* 0x0001c28904002986 */ /* 0x000fe2000c10152c */
[C---:B------:R-:W-:Y:S02]  /*21810*/  ISETP.GT.AND P2, PT, R0.reuse, 0xe8, P1 ;  /* 0x000000e80000780c */ /* 0x040fe40000f44270 */
[C---:B------:R-:W-:Y:S01]  /*21820*/  ISETP.GT.AND P6, PT, R0.reuse, 0xe8, P0 ;  /* 0x000000e80000780c */ /* 0x040fe200007c4270 */
[----:B------:R-:W-:Y:S01]  /*21830*/  @P3 STG.E.U16 desc[UR44][R6.64+0x1c0], R138 ;  /* 0x0001c08a06003986 */ /* 0x000fe2000c10152c */
[----:B------:R-:W-:Y:S01]  /*21840*/  ISETP.GT.AND P3, PT, R0, 0xe9, P0 ;  /* 0x000000e90000780c */ /* 0x000fe20000764270 */
[-C--:B------:R-:W-:Y:S01]  /*21850*/  FMUL R140, R140, R2.reuse ;  /* 0x000000028c8c7220 */ /* 0x080fe20000400000 */
[-C--:B------:R-:W-:Y:S01]  /*21860*/  FMUL R141, R141, R2.reuse ;  /* 0x000000028d8d7220 */ /* 0x080fe20000400000 */
[----:B------:R-:W-:Y:S01]  /*21870*/  @P4 STG.E.U16 desc[UR44][R6.64+0x1c2], R139 ;  /* 0x0001c28b06004986 */ /* 0x000fe2000c10152c */
[----:B------:R-:W-:Y:S01]  /*21880*/  ISETP.GT.AND P4, PT, R0, 0xf0, P1 ;  /* 0x000000f00000780c */ /* 0x000fe20000f84270 */
[-C--:B------:R-:W-:Y:S01]  /*21890*/  FMUL R142, R142, R2.reuse ;  /* 0x000000028e8e7220 */ /* 0x080fe20000400000 */
[-C--:B------:R-:W-:Y:S01]  /*218a0*/  FMUL R143, R143, R2.reuse ;  /* 0x000000028f8f7220 */ /* 0x080fe20000400000 */
[----:B------:R-:W-:Y:S01]  /*218b0*/  FMUL R144, R144, R2 ;  /* 0x0000000290907220 */ /* 0x000fe20000400000 */
[----:B------:R-:W-:-:S02]  /*218c0*/  F2FP.F16.F32.PACK_AB R140, RZ, R140 ;  /* 0x0000008cff8c723e */ /* 0x000fc400000000ff */
[----:B------:R-:W-:Y:S02]  /*218d0*/  F2FP.F16.F32.PACK_AB R141, RZ, R141 ;  /* 0x0000008dff8d723e */ /* 0x000fe400000000ff */
[----:B------:R-:W-:Y:S02]  /*218e0*/  F2FP.F16.F32.PACK_AB R142, RZ, R142 ;  /* 0x0000008eff8e723e */ /* 0x000fe400000000ff */
[----:B------:R-:W-:Y:S02]  /*218f0*/  F2FP.F16.F32.PACK_AB R143, RZ, R143 ;  /* 0x0000008fff8f723e */ /* 0x000fe400000000ff */
[----:B------:R-:W-:Y:S01]  /*21900*/  F2FP.F16.F32.PACK_AB R144, RZ, R144 ;  /* 0x00000090ff90723e */ /* 0x000fe200000000ff */
[----:B------:R-:W-:Y:S01]  /*21910*/  @P2 STG.E.U16 desc[UR44][R4.64+0x1d0], R140 ;  /* 0x0001d08c04002986 */ /* 0x000fe2000c10152c */
[----:B------:R-:W-:-:S03]  /*21920*/  ISETP.GT.AND P2, PT, R0, 0xf1, P1 ;  /* 0x000000f10000780c */ /* 0x000fc60000f44270 */
[----:B------:R-:W-:Y:S01]  /*21930*/  @P5 STG.E.U16 desc[UR44][R4.64+0x1d2], R141 ;  /* 0x0001d28d04005986 */ /* 0x000fe2000c10152c */
[----:B------:R-:W-:-:S03]  /*21940*/  ISETP.GT.AND P5, PT, R0, 0xf0, P0 ;  /* 0x000000f00000780c */ /* 0x000fc600007a4270 */
[----:B------:R-:W-:Y:S01]  /*21950*/  @P6 STG.E.U16 desc[UR44][R6.64+0x1d0], R142 ;  /* 0x0001d08e06006986 */ /* 0x000fe2000c10152c */
[----:B------:R-:W-:-:S03]  /*21960*/  FMUL R145, R145, R2 ;  /* 0x0000000291917220 */ /* 0x000fc60000400000 */
[----:B------:R-:W-:Y:S01]  /*21970*/  @P3 STG.E.U16 desc[UR44][R6.64+0x1d2], R143 ;  /* 0x0001d28f06003986 */ /* 0x000fe2000c10152c */
[----:B------:R-:W-:-:S03]  /*21980*/  ISETP.GT.AND P3, PT, R0, 0xf8, P1 ;  /* 0x000000f80000780c */ /* 0x000fc60000f64270 */
[----:B------:R-:W-:Y:S01]  /*21990*/  @P4 STG.E.U16 desc[UR44][R4.64+0x1e0], R144 ;  /* 0x0001e09004004986 */ /* 0x000fe2000c10152c */
[----:B------:R-:W-:Y:S01]  /*219a0*/  ISETP.GT.AND P4, PT, R0, 0xf1, P0 ;  /* 0x000000f10000780c */ /* 0x000fe20000784270 */
[-C--:B------:R-:W-:Y:S01]  /*219b0*/  FMUL R146, R146, R2.reuse ;  /* 0x0000000292927220 */ /* 0x080fe20000400000 */
[C---:B------:R-:W-:Y:S01]  /*219c0*/  ISETP.GT.AND P1, PT, R0.reuse, 0xf9, P1 ;  /* 0x000000f90000780c */ /* 0x040fe20000f24270 */
[-C--:B------:R-:W-:Y:S01]  /*219d0*/  FMUL R147, R147, R2.reuse ;  /* 0x0000000293937220 */ /* 0x080fe20000400000 */
[----:B------:R-:W-:Y:S01]  /*219e0*/  ISETP.GT.AND P6, PT, R0, 0xf8, P0 ;  /* 0x000000f80000780c */ /* 0x000fe200007c4270 */
[-C--:B------:R-:W-:Y:S01]  /*219f0*/  FMUL R148, R148, R2.reuse ;  /* 0x0000000294947220 */ /* 0x080fe20000400000 */
[----:B------:R-:W-:Y:S01]  /*21a00*/  FMUL R149, R149, R2 ;  /* 0x0000000295957220 */ /* 0x000fe20000400000 */
[----:B------:R-:W-:Y:S02]  /*21a10*/  F2FP.F16.F32.PACK_AB R145, RZ, R145 ;  /* 0x00000091ff91723e */ /* 0x000fe400000000ff */
[----:B------:R-:W-:-:S02]  /*21a20*/  F2FP.F16.F32.PACK_AB R146, RZ, R146 ;  /* 0x00000092ff92723e */ /* 0x000fc400000000ff */
[----:B------:R-:W-:Y:S02]  /*21a30*/  ISETP.GT.AND P0, PT, R0, 0xf9, P0 ;  /* 0x000000f90000780c */ /* 0x000fe40000704270 */
[----:B------:R-:W-:Y:S01]  /*21a40*/  F2FP.F16.F32.PACK_AB R147, RZ, R147 ;  /* 0x00000093ff93723e */ /* 0x000fe200000000ff */
[----:B------:R-:W-:Y:S01]  /*21a50*/  FMUL R150, R150, R2 ;  /* 0x0000000296967220 */ /* 0x000fe20000400000 */
[----:B------:R-:W-:Y:S02]  /*21a60*/  F2FP.F16.F32.PACK_AB R148, RZ, R148 ;  /* 0x00000094ff94723e */ /* 0x000fe400000000ff */
[----:B------:R-:W-:Y:S01]  /*21a70*/  F2FP.F16.F32.PACK_AB R149, RZ, R149 ;  /* 0x00000095ff95723e */ /* 0x000fe200000000ff */
[----:B------:R-:W-:Y:S01]  /*21a80*/  FMUL R151, R151, R2 ;  /* 0x0000000297977220 */ /* 0x000fe20000400000 */
[----:B------:R-:W-:Y:S01]  /*21a90*/  @P2 STG.E.U16 desc[UR44][R4.64+0x1e2], R145 ;  /* 0x0001e29104002986 */ /* 0x000fe2000c10152c */
[----:B------:R-:W-:-:S03]  /*21aa0*/  F2FP.F16.F32.PACK_AB R150, RZ, R150 ;  /* 0x00000096ff96723e */ /* 0x000fc600000000ff */
[----:B------:R-:W-:Y:S01]  /*21ab0*/  @P5 STG.E.U16 desc[UR44][R6.64+0x1e0], R146 ;  /* 0x0001e09206005986 */ /* 0x000fe2000c10152c */
[----:B------:R-:W-:-:S03]  /*21ac0*/  F2FP.F16.F32.PACK_AB R151, RZ, R151 ;  /* 0x00000097ff97723e */ /* 0x000fc600000000ff */
[----:B------:R-:W-:Y:S04]  /*21ad0*/  @P4 STG.E.U16 desc[UR44][R6.64+0x1e2], R147 ;  /* 0x0001e29306004986 */ /* 0x000fe8000c10152c */
[----:B------:R-:W-:Y:S04]  /*21ae0*/  @P3 STG.E.U16 desc[UR44][R4.64+0x1f0], R148 ;  /* 0x0001f09404003986 */ /* 0x000fe8000c10152c */
[----:B------:R0:W-:Y:S02]  /*21af0*/  @P1 STG.E.U16 desc[UR44][R4.64+0x1f2], R149 ;  /* 0x0001f29504001986 */ /* 0x0001e4000c10152c */
[----:B0-----:R-:W-:Y:S01]  /*21b00*/  @P6 IMAD.MOV.U32 R4, RZ, RZ, R6 ;  /* 0x000000ffff046224 */ /* 0x001fe200078e0006 */
[----:B------:R-:W-:-:S05]  /*21b10*/  @P6 MOV R5, R7 ;  /* 0x0000000700056202 */ /* 0x000fca0000000f00 */
[----:B------:R0:W-:Y:S04]  /*21b20*/  @P6 STG.E.U16 desc[UR44][R4.64+0x1f0], R150 ;  /* 0x0001f09604006986 */ /* 0x0001e8000c10152c */
[----:B------:R0:W-:Y:S02]  /*21b30*/  @P0 STG.E.U16 desc[UR44][R6.64+0x1f2], R151 ;  /* 0x0001f29706000986 */ /* 0x0001e4000c10152c */
.L_x_542:
[----:B------:R-:W-:Y:S05]  /*21b40*/  BSYNC B0 ;  /* 0x0000000000007941 */ /* 0x000fea0003800000 */
.L_x_34:
[----:B0-----:R-:W2:Y:S04]  /*21b50*/  LDL.LU R5, [R1+0x200] ;  /* 0x0002000001057983 */ /* 0x001ea80000300800 */
[----:B------:R-:W2:Y:S01]  /*21b60*/  LDL.LU R4, [R1+0x204] ;  /* 0x0002040001047983 */ /* 0x000ea20000300800 */
[----:B------:R-:W-:Y:S01]  /*21b70*/  ULDC UR4, c[0x0][0xc] ;  /* 0x0000030000047ab9 */ /* 0x000fe20000000800 */
[----:B------:R-:W-:Y:S01]  /*21b80*/  ULDC UR5, c[0x0][0x10] ;  /* 0x0000040000057ab9 */ /* 0x000fe20000000800 */
[----:B-----5:R-:W2:Y:S01]  /*21b90*/  LDC R3, c[0x0][0x14] ;  /* 0x00000500ff037b82 */ /* 0x020ea20000000800 */
[----:B------:R-:W-:Y:S01]  /*21ba0*/  UIMAD.WIDE.U32 UR4, UR4, UR5, URZ ;  /* 0x00000005040472a5 */ /* 0x000fe2000f8e003f */
[----:B----4-:R-:W-:Y:S01]  /*21bb0*/  PRMT R0, RZ, 0x7610, R0 ;  /* 0x00007610ff007816 */ /* 0x010fe20000000000 */
[----:B------:R-:W-:Y:S01]  /*21bc0*/  UMOV UR41, 0xffffffff ;  /* 0xffffffff00297882 */ /* 0x000fe20000000000 */
[----:B------:R-:W-:-:S03]  /*21bd0*/  UMOV UR42, 0xffffffff ;  /* 0xffffffff002a7882 */ /* 0x000fc60000000000 */
[----:B--2---:R-:W-:-:S04]  /*21be0*/  IMAD.WIDE.U32 R4, R3, UR4, R4 ;  /* 0x0000000403047c25 */ /* 0x004fc8000f8e0004 */
[----:B------:R-:W-:Y:S01]  /*21bf0*/  IMAD R3, R3, UR5, RZ ;  /* 0x0000000503037c24 */ /* 0x000fe2000f8e02ff */
[----:B------:R-:W-:Y:S01]  /*21c00*/  MOV R7, R4 ;  /* 0x0000000400077202 */ /* 0x000fe20000000f00 */
[----:B------:R-:W-:Y:S02]  /*21c10*/  ULDC.64 UR4, c[0x0][0x650] ;  /* 0x0001940000047ab9 */ /* 0x000fe40000000a00 */
[----:B------:R-:W-:Y:S01]  /*21c20*/  IMAD.IADD R6, R5, 0x1, R3 ;  /* 0x0000000105067824 */ /* 0x000fe200078e0203 */
[----:B------:R-:W-:-:S04]  /*21c30*/  ISETP.GE.U32.AND P0, PT, R4, UR4, PT ;  /* 0x0000000404007c0c */ /* 0x000fc8000bf06070 */
[----:B------:R0:W-:Y:S01]  /*21c40*/  STL [R1+0x200], R6 ;  /* 0x0002000601007387 */ /* 0x0001e20000100800 */
[----:B------:R-:W-:-:S03]  /*21c50*/  ISETP.GE.U32.AND.EX P0, PT, R6, UR5, PT, P0 ;  /* 0x0000000506007c0c */ /* 0x000fc6000bf06100 */
[----:B------:R0:W-:Y:S10]  /*21c60*/  STL [R1+0x204], R7 ;  /* 0x0002040701007387 */ /* 0x0001f40000100800 */
[----:B0-----:R-:W-:Y:S05]  /*21c70*/  @P0 BRA `(.L_x_543) ;  /* 0x0000000400880947 */ /* 0x001fea0003800000 */
[----:B------:R-:W0:Y:S01]  /*21c80*/  S2UR UR6, SR_CTAID.X ;  /* 0x00000000000679c3 */ /* 0x000e220000002500 */
[----:B------:R-:W-:Y:S01]  /*21c90*/  ULDC.64 UR12, c[0x0][0x628] ;  /* 0x00018a00000c7ab9 */ /* 0x000fe20000000a00 */
[----:B------:R-:W-:Y:S01]  /*21ca0*/  ULDC UR4, c[0x0][0x150] ;  /* 0x0000540000047ab9 */ /* 0x000fe20000000800 */
[----:B------:R-:W-:Y:S01]  /*21cb0*/  ISETP.NE.U32.AND P0, PT, RZ, UR12, PT ;  /* 0x0000000cff007c0c */ /* 0x000fe2000bf05070 */
[----:B------:R-:W-:Y:S01]  /*21cc0*/  ULDC UR15, c[0x0][0x630] ;  /* 0x00018c00000f7ab9 */ /* 0x000fe20000000800 */
[C---:B------:R-:W-:Y:S01]  /*21cd0*/  R2UR UR16, R7.reuse ;  /* 0x00000000071072ca */ /* 0x040fe200000e0000 */
[----:B------:R-:W-:Y:S01]  /*21ce0*/  ULDC UR19, c[0x0][0x154] ;  /* 0x0000550000137ab9 */ /* 0x000fe20000000800 */
[----:B------:R-:W-:Y:S01]  /*21cf0*/  ISETP.NE.AND.EX P0, PT, RZ, UR13, PT, P0 ;  /* 0x0000000dff007c0c */ /* 0x000fe2000bf05300 */
[----:B------:R-:W2:Y:S01]  /*21d00*/  S2UR UR18, SR_CTAID.Y ;  /* 0x00000000001279c3 */ /* 0x000ea20000002600 */
[----:B------:R-:W-:Y:S02]  /*21d10*/  R2UR UR17, R6 ;  /* 0x00000000061172ca */ /* 0x000fe400000e0000 */
[----:B------:R-:W-:-:S02]  /*21d20*/  R2UR UR10, R7 ;  /* 0x00000000070a72ca */ /* 0x000fc400000e0000 */
[----:B------:R-:W-:Y:S02]  /*21d30*/  R2UR UR11, R6 ;  /* 0x00000000060b72ca */ /* 0x000fe400000e0000 */
[----:B0-----:R-:W-:-:S05]  /*21d40*/  I2FP.F32.U32 R0, UR6 ;  /* 0x0000000600007c45 */ /* 0x001fca0008201000 */
[----:B------:R-:W-:-:S04]  /*21d50*/  FMUL R0, R0, UR4 ;  /* 0x0000000400007c20 */ /* 0x000fc80008400000 */
[----:B------:R0:W4:Y:S01]  /*21d60*/  F2I.U32.TRUNC.NTZ R3, R0 ;  /* 0x0000000000037305 */ /* 0x000122000020f000 */
[----:B--2---:R-:W-:Y:S05]  /*21d70*/  @!P0 BRA `(.L_x_544) ;  /* 0x0000000000308947 */ /* 0x004fea0003800000 */
        /* <DEDUP_REMOVED lines=12> */
.L_x_544:
[----:B------:R-:W-:Y:S01]  /*21e40*/  USHF.R.U64 UR42, UR10, UR15, UR11 ;  /* 0x0000000f0a2a7299 */ /* 0x000fe2000800120b */
[----:B0-----:R-:W-:Y:S01]  /*21e50*/  I2FP.F32.U32 R0, UR18 ;  /* 0x0000001200007c45 */ /* 0x001fe20008201000 */
[----:B------:R-:W-:Y:S02]  /*21e60*/  USHF.R.U32.HI UR4, URZ, UR15, UR11 ;  /* 0x0000000f3f047299 */ /* 0x000fe4000801160b */
[----:B------:R-:W-:Y:S02]  /*21e70*/  UIADD3 UR10, UP0, URZ, -UR42, URZ ;  /* 0x8000002a3f0a7290 */ /* 0x000fe4000ff1e03f */
[----:B------:R-:W-:Y:S01]  /*21e80*/  FMUL R0, R0, UR19 ;  /* 0x0000001300007c20 */ /* 0x000fe20008400000 */
[----:B------:R-:W-:Y:S01]  /*21e90*/  ULDC.64 UR12, c[0x0][0x620] ;  /* 0x00018800000c7ab9 */ /* 0x000fe20000000a00 */
[----:B------:R-:W-:Y:S01]  /*21ea0*/  UIADD3.X UR4, URZ, ~UR4, URZ, UP0, !UPT ;  /* 0x800000043f047290 */ /* 0x000fe200087fe43f */
[----:B------:R-:W-:Y:S01]  /*21eb0*/  UMOV UR8, UR16 ;  /* 0x0000001000087c82 */ /* 0x000fe20008000000 */
[----:B------:R-:W-:-:S02]  /*21ec0*/  UMOV UR9, UR17 ;  /* 0x0000001100097c82 */ /* 0x000fc40008000000 */
[----:B------:R-:W-:Y:S01]  /*21ed0*/  UIMAD UR4, UR4, UR12, URZ ;  /* 0x0000000c040472a4 */ /* 0x000fe2000f8e023f */
[----:B------:R-:W0:Y:S01]  /*21ee0*/  F2I.U32.TRUNC.NTZ R0, R0 ;  /* 0x0000000000007305 */ /* 0x000e22000020f000 */
[----:B------:R-:W-:Y:S01]  /*21ef0*/  UIMAD.WIDE.U32 UR8, UR10, UR12, UR8 ;  /* 0x0000000c0a0872a5 */ /* 0x000fe2000f8e0008 */
[----:B----4-:R-:W-:Y:S01]  /*21f00*/  R2UR UR12, R3 ;  /* 0x00000000030c72ca */ /* 0x010fe200000e0000 */
[----:B------:R-:W-:Y:S01]  /*21f10*/  UIMAD UR10, UR10, UR13, UR4 ;  /* 0x0000000d0a0a72a4 */ /* 0x000fe2000f8e0204 */
[----:B------:R-:W-:Y:S01]  /*21f20*/  ULDC UR11, c[0x0][0x618] ;  /* 0x00018600000b7ab9 */ /* 0x000fe20000000800 */
[----:B------:R-:W-:Y:S02]  /*21f30*/  ULDC UR21, c[0x0][0x658] ;  /* 0x0001960000157ab9 */ /* 0x000fe40000000800 */
[----:B------:R-:W-:Y:S01]  /*21f40*/  UIADD3 UR9, UR9, UR10, URZ ;  /* 0x0000000a09097290 */ /* 0x000fe2000fffe03f */
[----:B------:R-:W-:Y:S01]  /*21f50*/  UMOV UR15, 0xffffffff ;  /* 0xffffffff000f7882 */ /* 0x000fe20000000000 */
[----:B------:R-:W-:Y:S01]  /*21f60*/  ULDC.64 UR4, c[0x0][0x640] ;  /* 0x0001900000047ab9 */ /* 0x000fe20000000a00 */
[----:B------:R-:W-:Y:S01]  /*21f70*/  USHF.L.U32 UR15, UR15, UR21, URZ ;  /* 0x000000150f0f7299 */ /* 0x000fe2000800063f */
[----:B------:R-:W-:Y:S01]  /*21f80*/  ISETP.NE.U32.AND P0, PT, RZ, UR4, PT ;  /* 0x00000004ff007c0c */ /* 0x000fe2000bf05070 */
[----:B------:R-:W-:-:S02]  /*21f90*/  USHF.R.U64 UR16, UR8, UR11, UR9 ;  /* 0x0000000b08107299 */ /* 0x000fc40008001209 */
[----:B------:R-:W-:Y:S01]  /*21fa0*/  USHF.R.U32.HI UR8, URZ, UR11, UR9 ;  /* 0x0000000b3f087299 */ /* 0x000fe20008011609 */
[----:B0-----:R-:W-:Y:S01]  /*21fb0*/  R2UR UR14, R0 ;  /* 0x00000000000e72ca */ /* 0x001fe200000e0000 */
[----:B------:R-:W-:Y:S01]  /*21fc0*/  ULDC UR17, c[0x0][0x608] ;  /* 0x0001820000117ab9 */ /* 0x000fe20000000800 */
[----:B------:R-:W-:Y:S01]  /*21fd0*/  ULOP3.LUT UR40, URZ, UR15, URZ, 0x33, !UPT ;  /* 0x0000000f3f287292 */ /* 0x000fe2000f8e333f */
[----:B------:R-:W-:Y:S01]  /*21fe0*/  ISETP.NE.AND.EX P0, PT, RZ, UR5, PT, P0 ;  /* 0x00000005ff007c0c */ /* 0x000fe2000bf05300 */
[----:B------:R-:W-:Y:S02]  /*21ff0*/  USHF.R.U64 UR15, UR16, UR17, UR8 ;  /* 0x00000011100f7299 */ /* 0x000fe40008001208 */
[----:B------:R-:W-:Y:S02]  /*22000*/  USHF.R.U32.HI UR8, URZ, UR17, UR8 ;  /* 0x000000113f087299 */ /* 0x000fe40008011608 */
[----:B------:R-:W-:Y:S02]  /*22010*/  UIADD3 UR12, -UR12, URZ, URZ ;  /* 0x0000003f0c0c7290 */ /* 0x000fe4000fffe13f */
[----:B------:R-:W-:Y:S01]  /*22020*/  USHF.R.U64 UR17, UR15, UR21, UR8 ;  /* 0x000000150f117299 */ /* 0x000fe20008001208 */
[----:B------:R-:W-:Y:S01]  /*22030*/  UMOV UR19, 0x1 ;  /* 0x0000000100137882 */ /* 0x000fe20000000000 */
[----:B------:R-:W-:Y:S01]  /*22040*/  ULDC UR13, c[0x0][0x144] ;  /* 0x00005100000d7ab9 */ /* 0x000fe20000000800 */
[----:B------:R-:W-:Y:S01]  /*22050*/  ULDC UR7, c[0x0][0x600] ;  /* 0x0001800000077ab9 */ /* 0x000fe20000000800 */
[----:B------:R-:W-:-:S02]  /*22060*/  USHF.L.U32 UR24, UR19, UR21, URZ ;  /* 0x0000001513187299 */ /* 0x000fc4000800063f */
[----:B------:R-:W-:Y:S02]  /*22070*/  USHF.R.U32.HI UR8, URZ, UR21, UR8 ;  /* 0x000000153f087299 */ /* 0x000fe40008011608 */
[----:B------:R-:W-:Y:S02]  /*22080*/  UIMAD UR21, UR13, UR12, UR6 ;  /* 0x0000000c0d1572a4 */ /* 0x000fe4000f8e0206 */
[----:B------:R-:W-:Y:S02]  /*22090*/  UIADD3 UR20, UR7, -0x1, URZ ;  /* 0xffffffff07147890 */ /* 0x000fe4000fffe03f */
[----:B------:R-:W-:Y:S01]  /*220a0*/  UIADD3 UR19, -UR14, URZ, URZ ;  /* 0x0000003f0e137290 */ /* 0x000fe2000fffe13f */
[----:B------:R-:W-:Y:S01]  /*220b0*/  ULDC UR25, c[0x0][0x148] ;  /* 0x0000520000197ab9 */ /* 0x000fe20000000800 */
[----:B------:R-:W-:Y:S01]  /*220c0*/  ULDC UR22, c[0x0][0x648] ;  /* 0x0001920000167ab9 */ /* 0x000fe20000000800 */
[----:B------:R-:W-:Y:S01]  /*220d0*/  ULDC UR23, c[0x0][0x638] ;  /* 0x00018e0000177ab9 */ /* 0x000fe20000000800 */
        /* <DEDUP_REMOVED lines=14> */
.L_x_545:
[----:B------:R-:W-:Y:S01]  /*221c0*/  UISETP.NE.AND UP0, UPT, UR39, URZ, UPT ;  /* 0x0000003f2700728c */ /* 0x000fe2000bf05270 */
[----:B------:R-:W-:Y:S01]  /*221d0*/  IMAD.MOV.U32 R0, RZ, RZ, 0x1 ;  /* 0x00000001ff007424 */ /* 0x000fe200078e00ff */
[----:B------:R-:W-:Y:S02]  /*221e0*/  USHF.R.U64 UR4, UR6, UR22, UR8 ;  /* 0x0000001606047299 */ /* 0x000fe40008001208 */
[----:B------:R-:W-:Y:S02]  /*221f0*/  ULOP3.LUT UR40, UR15, UR40, URZ, 0xc0, !UPT ;  /* 0x000000280f287292 */ /* 0x000fe4000f8ec03f */
[----:B------:R-:W-:Y:S02]  /*22200*/  UIADD3 UR5, -UR4, URZ, URZ ;  /* 0x0000003f04057290 */ /* 0x000fe4000fffe13f */
[----:B------:R-:W-:Y:S02]  /*22210*/  UIMAD UR40, UR24, UR4, UR40 ;  /* 0x00000004182872a4 */ /* 0x000fe4000f8e0228 */
[----:B------:R-:W-:-:S02]  /*22220*/  ULOP3.LUT UR16, UR16, UR20, URZ, 0xc0, !UPT ;  /* 0x0000001410107292 */ /* 0x000fc4000f8ec03f */
[----:B------:R-:W-:Y:S02]  /*22230*/  @UP0 UIMAD UR21, UR25, UR19, UR18 ;  /* 0x00000013191502a4 */ /* 0x000fe4000f8e0212 */
[----:B------:R-:W-:-:S03]  /*22240*/  UIMAD UR4, UR5, UR23, UR17 ;  /* 0x00000017050472a4 */ /* 0x000fc6000f8e0211 */
[----:B------:R-:W-:Y:S01]  /*22250*/  ULDC UR5, c[0x0][0x610] ;  /* 0x0001840000057ab9 */ /* 0x000fe20000000800 */
[----:B------:R-:W-:Y:S02]  /*22260*/  UIMAD UR4, UR4, UR7, UR16 ;  /* 0x00000007040472a4 */ /* 0x000fe4000f8e0210 */
[----:B------:R-:W-:-:S04]  /*22270*/  UIMAD UR40, UR40, UR5, UR21 ;  /* 0x00000005282872a4 */ /* 0x000fc8000f8e0215 */
[----:B------:R-:W-:Y:S02]  /*22280*/  USEL UR41, UR4, UR40, !UP0 ;  /* 0x0000002804297287 */ /* 0x000fe4000c000000 */
[----:B------:R-:W-:-:S12]  /*22290*/  USEL UR40, UR40, UR4, !UP0 ;  /* 0x0000000428287287 */ /* 0x000fd8000c000000 */
.L_x_543:
[----:B------:R-:W-:-:S13]  /*222a0*/  LOP3.LUT P0, RZ, R0, 0xff, RZ, 0xc0, !PT ;  /* 0x000000ff00ff7812 */ /* 0x000fda000780c0ff */
[----:B------:R-:W-:Y:S05]  /*222b0*/  @P0 BRA `(.L_x_546) ;  /* 0xfffffdf000440947 */ /* 0x000fea000383ffff */
[----:B------:R-:W-:Y:S05]  /*222c0*/  EXIT ;  /* 0x000000000000794d */ /* 0x000fea0003800000 */
.L_x_7:
[----:B------:R-:W2:Y:S01]  /*222d0*/  LDL R5, [R1+0x204] ;  /* 0x0002040001057983 */ /* 0x000ea20000100800 */
[----:B------:R-:W-:-:S03]  /*222e0*/  ULDC.64 UR4, c[0x0][0x650] ;  /* 0x0001940000047ab9 */ /* 0x000fc60000000a00 */
[----:B------:R-:W3:Y:S01]  /*222f0*/  LDL R4, [R1+0x200] ;  /* 0x0002000001047983 */ /* 0x000ee20000100800 */
[----:B------:R-:W-:Y:S01]  /*22300*/  PRMT R0, RZ, 0x7610, R0 ;  /* 0x00007610ff007816 */ /* 0x000fe20000000000 */
[----:B------:R-:W-:Y:S01]  /*22310*/  IMAD.MOV.U32 R2, RZ, RZ, -0x1 ;  /* 0xffffffffff027424 */ /* 0x000fe200078e00ff */
[----:B------:R-:W-:Y:S02]  /*22320*/  MOV R3, 0xffffffff ;  /* 0xffffffff00037802 */ /* 0x000fe40000000f00 */
[----:B------:R-:W-:Y:S02]  /*22330*/  MOV R10, 0xffffffff ;  /* 0xffffffff000a7802 */ /* 0x000fe40000000f00 */
[----:B--2---:R-:W-:-:S04]  /*22340*/  ISETP.GE.U32.AND P0, PT, R5, UR4, PT ;  /* 0x0000000405007c0c */ /* 0x004fc8000bf06070 */
[----:B---3--:R-:W-:-:S13]  /*22350*/  ISETP.GE.U32.AND.EX P0, PT, R4, UR5, PT, P0 ;  /* 0x0000000504007c0c */ /* 0x008fda000bf06100 */
        /* <DEDUP_REMOVED lines=21> */
.L_x_548:
[----:B------:R-:W-:Y:S01]  /*224b0*/  USHF.R.U64 UR4, UR14, UR19, UR15 ;  /* 0x000000130e047299 */ /* 0x000fe2000800120f */
[----:B------:R-:W-:Y:S01]  /*224c0*/  R2UR UR7, R4 ;  /* 0x00000000040772ca */ /* 0x000fe200000e0000 */
[----:B------:R-:W-:Y:S02]  /*224d0*/  USHF.R.U32.HI UR5, URZ, UR19, UR15 ;  /* 0x000000133f057299 */ /* 0x000fe4000801160f */
[----:B------:R-:W-:Y:S01]  /*224e0*/  UIADD3 UR13, UP0, URZ, -UR4, URZ ;  /* 0x800000043f0d7290 */ /* 0x000fe2000ff1e03f */
[----:B------:R-:W-:Y:S01]  /*224f0*/  ULDC.64 UR14, c[0x0][0x620] ;  /* 0x00018800000e7ab9 */ /* 0x000fe20000000a00 */
[----:B------:R-:W-:Y:S02]  /*22500*/  UMOV UR6, UR20 ;  /* 0x0000001400067c82 */ /* 0x000fe40008000000 */
[----:B------:R-:W-:Y:S02]  /*22510*/  UIADD3.X UR5, URZ, ~UR5, URZ, UP0, !UPT ;  /* 0x800000053f057290 */ /* 0x000fe400087fe43f */
[----:B------:R-:W-:-:S02]  /*22520*/  UISETP.NE.AND UP1, UPT, UR39, URZ, UPT ;  /* 0x0000003f2700728c */ /* 0x000fc4000bf25270 */
[----:B------:R-:W-:Y:S02]  /*22530*/  UIMAD UR5, UR5, UR14, URZ ;  /* 0x0000000e050572a4 */ /* 0x000fe4000f8e023f */
[----:B------:R-:W-:Y:S02]  /*22540*/  UIMAD.WIDE.U32 UR6, UR13, UR14, UR6 ;  /* 0x0000000e0d0672a5 */ /* 0x000fe4000f8e0006 */
[----:B------:R-:W-:Y:S01]  /*22550*/  UIMAD UR5, UR13, UR15, UR5 ;  /* 0x0000000f0d0572a4 */ /* 0x000fe2000f8e0205 */
[----:B------:R-:W-:Y:S02]  /*22560*/  ULDC UR14, c[0x0][0x608] ;  /* 0x00018200000e7ab9 */ /* 0x000fe40000000800 */
[----:B------:R-:W-:Y:S01]  /*22570*/  ULDC UR13, c[0x0][0x618] ;  /* 0x00018600000d7ab9 */ /* 0x000fe20000000800 */
[----:B------:R-:W-:Y:S01]  /*22580*/  UIADD3 UR5, UR7, UR5, URZ ;  /* 0x0000000507057290 */ /* 0x000fe2000fffe03f */
[----:B------:R-:W-:Y:S01]  /*22590*/  ULDC UR22, c[0x0][0x658] ;  /* 0x0001960000167ab9 */ /* 0x000fe20000000800 */
[----:B------:R-:W-:-:S02]  /*225a0*/  @UP1 UIMAD UR8, UR11, UR12, UR10 ;  /* 0x0000000c0b0812a4 */ /* 0x000fc4000f8e020a */
[----:B------:R-:W-:Y:S02]  /*225b0*/  USHF.R.U64 UR17, UR6, UR13, UR5 ;  /* 0x0000000d06117299 */ /* 0x000fe40008001205 */
[----:B------:R-:W-:Y:S01]  /*225c0*/  USHF.R.U32.HI UR5, URZ, UR13, UR5 ;  /* 0x0000000d3f057299 */ /* 0x000fe20008011605 */
[----:B------:R-:W-:Y:S01]  /*225d0*/  ULDC.64 UR6, c[0x0][0x640] ;  /* 0x0001900000067ab9 */ /* 0x000fe20000000a00 */
[----:B------:R-:W-:Y:S01]  /*225e0*/  UMOV UR10, 0xffffffff ;  /* 0xffffffff000a7882 */ /* 0x000fe20000000000 */
[----:B------:R-:W-:Y:S01]  /*225f0*/  ISETP.NE.U32.AND P0, PT, RZ, UR6, PT ;  /* 0x00000006ff007c0c */ /* 0x000fe2000bf05070 */
[----:B------:R-:W-:Y:S02]  /*22600*/  USHF.R.U64 UR18, UR17, UR14, UR5 ;  /* 0x0000000e11127299 */ /* 0x000fe40008001205 */
[----:B------:R-:W-:Y:S01]  /*22610*/  USHF.R.U32.HI UR5, URZ, UR14, UR5 ;  /* 0x0000000e3f057299 */ /* 0x000fe20008011605 */
[----:B------:R-:W-:Y:S01]  /*22620*/  ISETP.NE.AND.EX P0, PT, RZ, UR7, PT, P0 ;  /* 0x00000007ff007c0c */ /* 0x000fe2000bf05300 */
[----:B------:R-:W-:-:S02]  /*22630*/  USHF.L.U32 UR11, UR10, UR22, URZ ;  /* 0x000000160a0b7299 */ /* 0x000fc4000800063f */
[----:B------:R-:W-:Y:S01]  /*22640*/  USHF.R.U64 UR19, UR18, UR22, UR5 ;  /* 0x0000001612137299 */ /* 0x000fe20008001205 */
[----:B------:R-:W-:Y:S01]  /*22650*/  ULDC UR20, c[0x0][0x600] ;  /* 0x0001800000147ab9 */ /* 0x000fe20000000800 */
[----:B------:R-:W-:Y:S02]  /*22660*/  USHF.R.U32.HI UR10, URZ, UR22, UR5 ;  /* 0x000000163f0a7299 */ /* 0x000fe40008011605 */
[----:B------:R-:W-:Y:S02]  /*22670*/  UIADD3 UR21, UR20, -0x1, URZ ;  /* 0xffffffff14157890 */ /* 0x000fe4000fffe03f */
[----:B------:R-:W-:Y:S01]  /*22680*/  ULOP3.LUT UR26, URZ, UR11, URZ, 0x33, !UPT ;  /* 0x0000000b3f1a7292 */ /* 0x000fe2000f8e333f */
        /* <DEDUP_REMOVED lines=17> */
.L_x_549:
[----:B------:R-:W-:Y:S01]  /*227a0*/  USHF.R.U64 UR6, UR5, UR23, UR10 ;  /* 0x0000001705067299 */ /* 0x000fe2000800120a */
[----:B------:R-:W-:Y:S01]  /*227b0*/  IMAD.MOV.U32 R0, RZ, RZ, 0x1 ;  /* 0x00000001ff007424 */ /* 0x000fe200078e00ff */
[----:B------:R-:W-:Y:S01]  /*227c0*/  USHF.L.U32 UR25, UR25, UR22, URZ ;  /* 0x0000001619197299 */ /* 0x000fe2000800063f */
[----:B------:R-:W-:Y:S01]  /*227d0*/  MOV R10, UR4 ;  /* 0x00000004000a7c02 */ /* 0x000fe20008000f00 */
[----:B------:R-:W-:Y:S02]  /*227e0*/  ULOP3.LUT UR5, UR18, UR26, URZ, 0xc0, !UPT ;  /* 0x0000001a12057292 */ /* 0x000fe4000f8ec03f */
[----:B------:R-:W-:Y:S02]  /*227f0*/  UIADD3 UR7, -UR6, URZ, URZ ;  /* 0x0000003f06077290 */ /* 0x000fe4000fffe13f */
[----:B------:R-:W-:Y:S02]  /*22800*/  UIMAD UR6, UR25, UR6, UR5 ;  /* 0x00000006190672a4 */ /* 0x000fe4000f8e0205 */
[----:B------:R-:W-:-:S02]  /*22810*/  ULOP3.LUT UR17, UR17, UR21, URZ, 0xc0, !UPT ;  /* 0x0000001511117292 */ /* 0x000fc4000f8ec03f */
[----:B------:R-:W-:Y:S02]  /*22820*/  UIMAD UR5, UR7, UR24, UR19 ;  /* 0x00000018070572a4 */ /* 0x000fe4000f8e0213 */
[----:B------:R-:W-:Y:S01]  /*22830*/  UISETP.NE.AND UP0, UPT, UR39, URZ, UPT ;  /* 0x0000003f2700728c */ /* 0x000fe2000bf05270 */
[----:B------:R-:W-:Y:S01]  /*22840*/  ULDC UR7, c[0x0][0x610] ;  /* 0x0001840000077ab9 */ /* 0x000fe20000000800 */
[----:B------:R-:W-:Y:S02]  /*22850*/  UIMAD UR5, UR5, UR20, UR17 ;  /* 0x00000014050572a4 */ /* 0x000fe4000f8e0211 */
[----:B------:R-:W-:-:S04]  /*22860*/  UIMAD UR8, UR6, UR7, UR8 ;  /* 0x00000007060872a4 */ /* 0x000fc8000f8e0208 */
[----:B------:R-:W-:Y:S02]  /*22870*/  USEL UR6, UR5, UR8, !UP0 ;  /* 0x0000000805067287 */ /* 0x000fe4000c000000 */
[----:B------:R-:W-:-:S04]  /*22880*/  USEL UR8, UR8, UR5, !UP0 ;  /* 0x0000000508087287 */ /* 0x000fc8000c000000 */
[----:B------:R-:W-:Y:S02]  /*22890*/  IMAD.U32 R2, RZ, RZ, UR6 ;  /* 0x00000006ff027e24 */ /* 0x000fe4000f8e00ff */
[----:B------:R-:W-:-:S07]  /*228a0*/  MOV R3, UR8 ;  /* 0x0000000800037c02 */ /* 0x000fce0008000f00 */
.L_x_547:
[----:B------:R-:W-:-:S08]  /*228b0*/  NOP ;  /* 0x0000000000007918 */ /* 0x000fd00000000000 */
[----:B0-----:R-:W0:-:S00]  /*228c0*/  USETMAXREG.DEALLOC.CTAPOOL 0x18 ;  /* 0x00000018000079c8 */ /* 0x001e0000080e0500 */
[----:B------:R-:W-:-:S13]  /*228d0*/  ISETP.NE.AND P0, PT, RZ, UR9, PT ;  /* 0x00000009ff007c0c */ /* 0x000fda000bf05270 */
[----:B------:R-:W-:Y:S05]  /*228e0*/  @P0 EXIT ;  /* 0x000000000000094d */ /* 0x000fea0003800000 */
[----:B0-----:R-:W-:Y:S01]  /*228f0*/  LOP3.LUT P0, RZ, R0, 0xff, RZ, 0xc0, !PT ;  /* 0x000000ff00ff7812 */ /* 0x001fe2000780c0ff */
[----:B------:R-:W-:Y:S01]  /*22900*/  IMAD.MOV.U32 R0, RZ, RZ, 0x1 ;  /* 0x00000001ff007424 */ /* 0x000fe200078e00ff */
[----:B------:R-:W-:-:S11]  /*22910*/  MOV R7, RZ ;  /* 0x000000ff00077202 */ /* 0x000fd60000000f00 */
[----:B------:R-:W-:Y:S05]  /*22920*/  @!P0 BRA `(.L_x_550) ;  /* 0x0000000c00d88947 */ /* 0x000fea0003800000 */
[----:B------:R-:W0:Y:S01]  /*22930*/  LDC R0, c[0x0][0x28c] ;  /* 0x0000a300ff007b82 */ /* 0x000e220000000800 */
[----:B------:R-:W-:Y:S01]  /*22940*/  ULDC UR14, c[0x0][0x658] ;  /* 0x00019600000e7ab9 */ /* 0x000fe20000000800 */
[----:B------:R-:W-:Y:S01]  /*22950*/  UMOV UR7, 0xffffffff ;  /* 0xffffffff00077882 */ /* 0x000fe20000000000 */
[----:B------:R-:W-:Y:S01]  /*22960*/  UMOV UR9, 0x1 ;  /* 0x0000000100097882 */ /* 0x000fe20000000000 */
[----:B------:R-:W-:Y:S01]  /*22970*/  USHF.L.U32 UR7, UR7, UR14, URZ ;  /* 0x0000000e07077299 */ /* 0x000fe2000800063f */
[----:B------:R-:W-:Y:S01]  /*22980*/  BSSY B0, `(.L_x_550) ;  /* 0x00000f0000007945 */ /* 0x000fe20003800000 */
[----:B------:R-:W-:Y:S01]  /*22990*/  ULDC UR5, c[0x0][0xc] ;  /* 0x0000030000057ab9 */ /* 0x000fe20000000800 */
[----:B------:R-:W-:Y:S01]  /*229a0*/  ULDC UR8, c[0x0][0x10] ;  /* 0x0000040000087ab9 */ /* 0x000fe20000000800 */
[----:B------:R-:W1:Y:S01]  /*229b0*/  S2UR UR4, SR_CgaCtaId ;  /* 0x00000000000479c3 */ /* 0x000e620000008800 */
[----:B------:R-:W-:Y:S01]  /*229c0*/  ULOP3.LUT UR15, URZ, UR7, URZ, 0x33, !UPT ;  /* 0x000000073f0f7292 */ /* 0x000fe2000f8e333f */
[----:B------:R-:W-:Y:S01]  /*229d0*/  MOV R9, 0x1 ;  /* 0x0000000100097802 */ /* 0x000fe20000000f00 */
[----:B------:R-:W-:Y:S01]  /*229e0*/  ULDC UR13, c[0x0][0x600] ;  /* 0x00018000000d7ab9 */ /* 0x000fe20000000800 */
[----:B------:R-:W-:Y:S01]  /*229f0*/  MOV R7, RZ ;  /* 0x000000ff00077202 */ /* 0x000fe20000000f00 */
[----:B------:R-:W-:Y:S01]  /*22a00*/  UMOV UR29, 0x5 ;  /* 0x00000005001d7882 */ /* 0x000fe20000000000 */
[----:B------:R-:W-:-:S02]  /*22a10*/  ULOP3.LUT UR44, UR38, 0x2, URZ, 0xfc, !UPT ;  /* 0x00000002262c7892 */ /* 0x000fc4000f8efc3f */
[----:B------:R-:W-:Y:S02]  /*22a20*/  UIADD3 UR13, UR13, -0x1, URZ ;  /* 0xffffffff0d0d7890 */ /* 0x000fe4000fffe03f */
[----:B------:R-:W-:Y:S01]  /*22a30*/  USHF.L.U32 UR14, UR9, UR14, URZ ;  /* 0x0000000e090e7299 */ /* 0x000fe2000800063f */
[----:B------:R-:W-:Y:S01]  /*22a40*/  ULDC.64 UR40, c[0x0][0x198] ;  /* 0x0000660000287ab9 */ /* 0x000fe20000000a00 */
[----:B0-----:R-:W-:-:S05]  /*22a50*/  VIADD R0, R0, 0x7f ;  /* 0x0000007f00007836 */ /* 0x001fca0000000000 */
[----:B------:R-:W-:Y:S01]  /*22a60*/  SHF.R.S32.HI R5, RZ, 0x1f, R0 ;  /* 0x0000001fff057819 */ /* 0x000fe20000011400 */
[----:B-1----:R-:W-:-:S03]  /*22a70*/  ULOP3.LUT UR6, UR4, 0x1, URZ, 0xc0, !UPT ;  /* 0x0000000104067892 */ /* 0x002fc6000f8ec03f */
[----:B------:R-:W-:Y:S01]  /*22a80*/  LEA.HI R5, R5, R0, RZ, 0x7 ;  /* 0x0000000005057211 */ /* 0x000fe200078f38ff */
[----:B------:R-:W-:Y:S01]  /*22a90*/  USHF.R.U32.HI UR45, URZ, 0x1, UR4 ;  /* 0x000000013f2d7899 */ /* 0x000fe20008011604 */
[----:B------:R-:W-:Y:S01]  /*22aa0*/  IMAD.MOV.U32 R0, RZ, RZ, 0x1 ;  /* 0x00000001ff007424 */ /* 0x000fe200078e00ff */
[----:B------:R-:W-:Y:S01]  /*22ab0*/  USHF.L.U32 UR21, UR4, 0x7, URZ ;  /* 0x0000000704157899 */ /* 0x000fe2000800063f */
[----:B------:R-:W-:Y:S01]  /*22ac0*/  SHF.R.S32.HI R6, RZ, 0x7, R5 ;  /* 0x00000007ff067819 */ /* 0x000fe20000011405 */
[----:B------:R-:W-:Y:S02]  /*22ad0*/  USHF.L.U32 UR46, UR4, 0xd, URZ ;  /* 0x0000000d042e7899 */ /* 0x000fe4000800063f */
[----:B------:R-:W-:Y:S02]  /*22ae0*/  ULOP3.LUT UR4, UR4, 0xfffffffe, URZ, 0xc0, !UPT ;  /* 0xfffffffe04047892 */ /* 0x000fe4000f8ec03f */
[----:B------:R-:W-:Y:S01]  /*22af0*/  UISETP.GT.U32.AND UP0, UPT, UR6, 0xffff, UPT ;  /* 0x0000ffff0600788c */ /* 0x000fe2000bf04070 */
[----:B------:R-:W-:Y:S01]  /*22b00*/  VIADD R16, R6, 0x1 ;  /* 0x0000000106107836 */ /* 0x000fe20000000000 */
[----:B------:R-:W-:-:S02]  /*22b10*/  USHF.L.U32 UR22, UR9, UR4, URZ ;  /* 0x0000000409167299 */ /* 0x000fc4000800063f */
[----:B------:R-:W-:Y:S02]  /*22b20*/  ULOP3.LUT UR7, UR4, 0x1, URZ, 0xfc, !UPT ;  /* 0x0000000104077892 */ /* 0x000fe4000f8efc3f */
[----:B------:R-:W-:Y:S02]  /*22b30*/  UIMAD.WIDE.U32 UR4, UR5, UR8, URZ ;  /* 0x00000008050472a5 */ /* 0x000fe4000f8e003f */
[----:B------:R-:W-:Y:S01]  /*22b40*/  USEL UR6, UR6, 0xffff, !UP0 ;  /* 0x0000ffff06067887 */ /* 0x000fe2000c000000 */
[----:B------:R-:W-:Y:S01]  /*22b50*/  ULDC UR8, c[0x0][0x14] ;  /* 0x0000050000087ab9 */ /* 0x000fe20000000800 */
[----:B------:R-:W-:Y:S02]  /*22b60*/  USHF.L.U32 UR7, UR9, UR7, URZ ;  /* 0x0000000709077299 */ /* 0x000fe4000800063f */
[----:B------:R-:W-:Y:S02]  /*22b70*/  UIMAD.WIDE.U32 UR30, UR4, UR8, URZ ;  /* 0x00000008041e72a5 */ /* 0x000fe4000f8e003f */
[----:B------:R-:W-:-:S02]  /*22b80*/  UIMAD UR23, UR5, UR8, URZ ;  /* 0x00000008051772a4 */ /* 0x000fc4000f8e023f */
[----:B------:R-:W-:Y:S02]  /*22b90*/  ULOP3.LUT UR6, UR6, 0xffff, URZ, 0xc0, !UPT ;  /* 0x0000ffff06067892 */ /* 0x000fe4000f8ec03f */
[----:B------:R-:W-:Y:S02]  /*22ba0*/  ULOP3.LUT UR21, UR21, 0x80, URZ, 0xc0, !UPT ;  /* 0x0000008015157892 */ /* 0x000fe4000f8ec03f */
[----:B------:R-:W-:Y:S02]  /*22bb0*/  ULOP3.LUT UR22, UR22, UR7, URZ, 0xfc, !UPT ;  /* 0x0000000716167292 */ /* 0x000fe4000f8efc3f */
[----:B------:R-:W-:Y:S02]  /*22bc0*/  UIADD3 UR23, UR31, UR23, URZ ;  /* 0x000000171f177290 */ /* 0x000fe4000fffe03f */
[----:B------:R-:W-:-:S12]  /*22bd0*/  USHF.L.U32 UR29, UR29, UR6, URZ ;  /* 0x000000061d1d7299 */ /* 0x000fd8000800063f */
.L_x_561:
[----:B------:R-:W-:-:S03]  /*22be0*/  UMOV UR4, 0xffffffff ;  /* 0xffffffff00047882 */ /* 0x000fc60000000000 */
[----:B------:R-:W-:Y:S05]  /*22bf0*/  BRA.DIV UR4, `(.L_x_551) ;  /* 0x0000001204347947 */ /* 0x000fea000b800000 */
[----:B------:R-:W-:-:S13]  /*22c00*/  ELECT P6, URZ, PT ;  /* 0x00000000003f782f */ /* 0x000fda00038c0000 */
.L_x_573:
[----:B------:R-:W0:Y:S01]  /*22c10*/  LDC R4, c[0x0][0x28c] ;  /* 0x0000a300ff047b82 */ /* 0x000e220000000800 */
[----:B------:R-:W-:Y:S01]  /*22c20*/  BSSY B1, `(.L_x_552) ;  /* 0x000004a000017945 */ /* 0x000fe20003800000 */
[----:B0-----:R-:W-:-:S13]  /*22c30*/  ISETP.LT.OR P6, PT, R4, 0x1, !P6 ;  /* 0x000000010400780c */ /* 0x001fda00077c1670 */
[----:B------:R-:W-:Y:S05]  /*22c40*/  @P6 BRA `(.L_x_553) ;  /* 0x00000004001c6947 */ /* 0x000fea0003800000 */
[----:B------:R-:W-:Y:S01]  /*22c50*/  LEA R3, R3, UR45, 0x1 ;  /* 0x0000002d03037c11 */ /* 0x000fe2000f8e08ff */
[----:B------:R-:W-:Y:S01]  /*22c60*/  IMAD.MOV.U32 R13, RZ, RZ, RZ ;  /* 0x000000ffff0d7224 */ /* 0x000fe200078e00ff */
[----:B------:R-:W-:Y:S01]  /*22c70*/  LEA R2, R2, UR21, 0x8 ;  /* 0x0000001502027c11 */ /* 0x000fe2000f8e40ff */
[----:B------:R-:W-:Y:S01]  /*22c80*/  IMAD.MOV.U32 R5, RZ, RZ, R0 ;  /* 0x000000ffff057224 */ /* 0x000fe200078e0000 */
[----:B------:R-:W-:Y:S02]  /*22c90*/  SHF.L.U32 R3, R3, 0x7, RZ ;  /* 0x0000000703037819 */ /* 0x000fe400000006ff */
[----:B------:R-:W-:Y:S02]  /*22ca0*/  MOV R4, R16 ;  /* 0x0000001000047202 */ /* 0x000fe40000000f00 */
[----:B------:R-:W-:-:S07]  /*22cb0*/  MOV R8, R7 ;  /* 0x0000000700087202 */ /* 0x000fce0000000f00 */
.L_x_556:
[----:B------:R-:W0:Y:S01]  /*22cc0*/  S2R R12, SR_CgaCtaId ;  /* 0x00000000000c7919 */ /* 0x000e220000008800 */
[----:B------:R-:W-:Y:S01]  /*22cd0*/  MOV R11, 0x400 ;  /* 0x00000400000b7802 */ /* 0x000fe20000000f00 */
[----:B------:R-:W1:Y:S03]  /*22ce0*/  S2R R14, SR_TID.X ;  /* 0x00000000000e7919 */ /* 0x000e660000002100 */
[----:B0-----:R-:W-:Y:S02]  /*22cf0*/  LEA R15, R12, R11, 0x18 ;  /* 0x0000000b0c0f7211 */ /* 0x001fe400078ec0ff */
[----:B------:R-:W-:Y:S02]  /*22d00*/  SHF.L.U32 R11, R5, 0x1f, RZ ;  /* 0x0000001f050b7819 */ /* 0x000fe400000006ff */
[----:B-1----:R-:W-:Y:S01]  /*22d10*/  LOP3.LUT P1, RZ, R14, 0x7f, RZ, 0xc0, !PT ;  /* 0x0000007f0eff7812 */ /* 0x002fe2000782c0ff */
[----:B------:R-:W-:-:S04]  /*22d20*/  IMAD R12, R8, 0x8, R15 ;  /* 0x00000008080c7824 */ /* 0x000fc800078e020f */
[----:B------:R-:W0:Y:S02]  /*22d30*/  SYNCS.PHASECHK.TRANS64.TRYWAIT P0, [R12+URZ+0x28], R11 ;  /* 0x0000280b0c0075a7 */ /* 0x000e24000800017f */
[----:B0-----:R-:W-:Y:S06]  /*22d40*/  @!P0 BRA `(.L_x_554) ;  /* 0x0000001000008947 */ /* 0x001fec0003800000 */
.L_x_574:
[----:B0-----:R-:W0:Y:S01]  /*22d50*/  @!P1 LDC R11, c[0x0][0x500] ;  /* 0x00014000ff0b9b82 */ /* 0x001e220000000800 */
[----:B------:R-:W-:-:S04]  /*22d60*/  UPRMT UR4, UR44, 0x9910, URZ ;  /* 0x000099102c047896 */ /* 0x000fc8000800003f */
[----:B------:R-:W-:-:S06]  /*22d70*/  UISETP.NE.AND UP0, UPT, UR4, 0x2, UPT ;  /* 0x000000020400788c */ /* 0x000fcc000bf05270 */
[----:B------:R-:W-:Y:S01]  /*22d80*/  PLOP3.LUT P0, PT, PT, PT, UP0, 0x80, 0x0 ;  /* 0x000000000000781c */ /* 0x000fe20003f0f008 */
[----:B0-----:R0:W-:-:S12]  /*22d90*/  @!P1 SYNCS.ARRIVE.TRANS64 RZ, [R12+URZ], R11 ;  /* 0x0000000b0cff99a7 */ /* 0x0011d8000800003f */
[----:B------:R-:W-:Y:S05]  /*22da0*/  @P0 BRA `(.L_x_555) ;  /* 0x0000000000040947 */ /* 0x000fea0003800000 */
[----:B------:R-:W-:Y:S01]  /*22db0*/  BPT.TRAP 0x1 ;  /* 0x000000040000795c */ /* 0x000fe20000300000 */
.L_x_555:
[----:B------:R-:W-:Y:S01]  /*22dc0*/  R2UR UR8, R8 ;  /* 0x00000000080872ca */ /* 0x000fe200000e0000 */
[----:B------:R-:W-:Y:S01]  /*22dd0*/  VIADD R4, R4, 0xffffffff ;  /* 0xffffffff04047836 */ /* 0x000fe20000000000 */
[----:B------:R-:W-:Y:S01]  /*22de0*/  R2UR UR10, R15 ;  /* 0x000000000f0a72ca */ /* 0x000fe200000e0000 */
[----:B------:R-:W-:Y:S01]  /*22df0*/  UIADD3 UR4, UP0, UR40, 0xf0, URZ ;  /* 0x000000f028047890 */ /* 0x000fe2000ff1e03f */
[----:B------:R-:W-:Y:S01]  /*22e00*/  R2UR UR34, R13 ;  /* 0x000000000d2272ca */ /* 0x000fe200000e0000 */
[----:B------:R-:W-:Y:S01]  /*22e10*/  UIADD3 UR42, UP1, UR40, 0x1f0, URZ ;  /* 0x000001f0282a7890 */ /* 0x000fe2000ff3e03f */
[----:B------:R-:W-:Y:S01]  /*22e20*/  R2UR UR33, R12 ;  /* 0x000000000c2172ca */ /* 0x000fe200000e0000 */
[----:B------:R-:W-:Y:S01]  /*22e30*/  UIADD3.X UR5, URZ, UR41, URZ, UP0, !UPT ;  /* 0x000000293f057290 */ /* 0x000fe200087fe43f */
[----:B------:R-:W-:Y:S01]  /*22e40*/  R2UR UR35, R3 ;  /* 0x00000000032372ca */ /* 0x000fe200000e0000 */
[----:B------:R-:W-:Y:S01]  /*22e50*/  UPRMT UR37, URZ, 0x5410, UR29 ;  /* 0x000054103f257896 */ /* 0x000fe2000800001d */
[----:B------:R-:W-:Y:S01]  /*22e60*/  R2UR UR36, R10 ;  /* 0x000000000a2472ca */ /* 0x000fe200000e0000 */
[----:B------:R-:W-:Y:S01]  /*22e70*/  UIADD3.X UR43, URZ, UR41, URZ, UP1, !UPT ;  /* 0x000000293f2b7290 */ /* 0x000fe20008ffe43f */
[----:B------:R-:W-:Y:S01]  /*22e80*/  R2UR UR19, R2 ;  /* 0x00000000021372ca */ /* 0x000fe200000e0000 */
[----:B------:R-:W-:Y:S01]  /*22e90*/  USHF.L.U32 UR8, UR8, 0xf, URZ ;  /* 0x0000000f08087899 */ /* 0x000fe2000800063f */
[----:B------:R-:W-:Y:S01]  /*22ea0*/  ISETP.GT.AND P1, PT, R4, 0x1, PT ;  /* 0x000000010400780c */ /* 0x000fe20003f24270 */
[----:B------:R-:W-:Y:S01]  /*22eb0*/  UPRMT UR47, URZ, 0x5410, UR22 ;  /* 0x000054103f2f7896 */ /* 0x000fe20008000016 */
[----:B------:R-:W-:Y:S01]  /*22ec0*/  IADD3 R8, R8, 0x1, RZ ;  /* 0x0000000108087810 */ /* 0x000fe20007ffe0ff */
[----:B------:R-:W-:Y:S01]  /*22ed0*/  ULEA UR9, UR45, UR8, 0xd ;  /* 0x000000082d097291 */ /* 0x000fe2000f8e683f */
[----:B------:R-:W-:Y:S01]  /*22ee0*/  IADD3 R13, R13, 0x80, RZ ;  /* 0x000000800d0d7810 */ /* 0x000fe20007ffe0ff */
[----:B------:R-:W-:Y:S01]  /*22ef0*/  ULOP3.LUT UR8, UR8, 0x2000, UR46, 0xf8, !UPT ;  /* 0x0000200008087892 */ /* 0x000fe2000f8ef82e */
[----:B------:R-:W-:Y:S01]  /*22f00*/  ISETP.NE.AND P0, PT, R8, 0x5, PT ;  /* 0x000000050800780c */ /* 0x000fe20003f05270 */
[----:B------:R-:W-:-:S02]  /*22f10*/  ULEA UR24, UR9, UR10, 0x1 ;  /* 0x0000000a09187291 */ /* 0x000fc4000f8e083f */
[----:B------:R-:W-:Y:S01]  /*22f20*/  ULEA UR8, UR8, UR10, 0x1 ;  /* 0x0000000a08087291 */ /* 0x000fe2000f8e083f */
[----:B0-----:R-:W-:Y:S01]  /*22f30*/  SEL R12, RZ, 0x1, P0 ;  /* 0x00000001ff0c7807 */ /* 0x001fe20000000000 */
[----:B------:R-:W-:Y:S01]  /*22f40*/  UIADD3 UR32, UR24, 0x100, URZ ;  /* 0x0000010018207890 */ /* 0x000fe2000fffe03f */
[----:B------:R-:W-:Y:S01]  /*22f50*/  SEL R8, R8, RZ, P0 ;  /* 0x000000ff08087207 */ /* 0x000fe20000000000 */
[----:B------:R-:W-:Y:S01]  /*22f60*/  UIADD3 UR26, UR34, 0x40, URZ ;  /* 0x00000040221a7890 */ /* 0x000fe2000fffe03f */
[----:B------:R-:W-:Y:S01]  /*22f70*/  LOP3.LUT R5, R5, R12, RZ, 0x3c, !PT ;  /* 0x0000000c05057212 */ /* 0x000fe200078e3cff */
[----:B------:R-:W-:Y:S02]  /*22f80*/  UIADD3 UR24, UR24, 0x8100, URZ ;  /* 0x0000810018187890 */ /* 0x000fe4000fffe03f */
[----:B------:R-:W-:Y:S02]  /*22f90*/  UIADD3 UR16, UR8, 0x50100, URZ ;  /* 0x0005010008107890 */ /* 0x000fe4000fffe03f */
[----:B------:R-:W-:Y:S01]  /*22fa0*/  UIADD3 UR8, UR8, 0x58100, URZ ;  /* 0x0005810008087890 */ /* 0x000fe2000fffe03f */
[----:B------:R-:W-:Y:S01]  /*22fb0*/  UMOV UR6, 0x0 ;  /* 0x0000000000067882 */ /* 0x000fe20000000000 */
[----:B------:R-:W-:Y:S01]  /*22fc0*/  UMOV UR7, 0x10000000 ;  /* 0x1000000000077882 */ /* 0x000fe20000000000 */
[----:B------:R-:W-:Y:S01]  /*22fd0*/  UMOV UR25, UR33 ;  /* 0x0000002100197c82 */ /* 0x000fe20008000000 */
[----:B------:R-:W-:Y:S01]  /*22fe0*/  UMOV UR27, UR35 ;  /* 0x00000023001b7c82 */ /* 0x000fe20008000000 */
[----:B------:R-:W-:Y:S01]  /*22ff0*/  UMOV UR28, UR36 ;  /* 0x00000024001c7c82 */ /* 0x000fe20008000000 */
[----:B------:R-:W-:Y:S01]  /*23000*/  UMOV UR17, UR33 ;  /* 0x0000002100117c82 */ /* 0x000fe20008000000 */
[----:B------:R-:W-:Y:S01]  /*23010*/  UMOV UR18, UR34 ;  /* 0x0000002200127c82 */ /* 0x000fe20008000000 */
[----:B------:R-:W-:Y:S01]  /*23020*/  UMOV UR20, UR36 ;  /* 0x0000002400147c82 */ /* 0x000fe20008000000 */
[----:B------:R0:W-:Y:S01]  /*23030*/  UTMALDG.3D.MULTICAST [UR32], [UR4], UR37, desc[UR6] ;  /* 0x00000620040073b4 */ /* 0x0001e20008011825 */
[----:B------:R-:W-:Y:S01]  /*23040*/  UMOV UR9, UR33 ;  /* 0x0000002100097c82 */ /* 0x000fe20008000000 */
[----:B------:R-:W-:Y:S01]  /*23050*/  UMOV UR11, UR19 ;  /* 0x00000013000b7c82 */ /* 0x000fe20008000000 */
[----:B------:R-:W-:Y:S01]  /*23060*/  UMOV UR12, UR36 ;  /* 0x00000024000c7c82 */ /* 0x000fe20008000000 */
[----:B------:R-:W-:Y:S01]  /*23070*/  UMOV UR10, UR26 ;  /* 0x0000001a000a7c82 */ /* 0x000fe20008000000 */
[----:B------:R0:W-:Y:S01]  /*23080*/  UTMALDG.3D.MULTICAST [UR24], [UR4], UR37, desc[UR6] ;  /* 0x00000618040073b4 */ /* 0x0001e20008011825 */
[----:B------:R0:W-:Y:S01]  /*23090*/  UTMALDG.3D.MULTICAST [UR16], [UR42], UR47, desc[UR6] ;  /* 0x000006102a0073b4 */ /* 0x0001e2000801182f */
[----:B------:R0:W-:Y:S02]  /*230a0*/  UTMALDG.3D.MULTICAST [UR8], [UR42], UR47, desc[UR6] ;  /* 0x000006082a0073b4 */ /* 0x0001e4000801182f */
[----:B0-----:R-:W-:Y:S05]  /*230b0*/  @P1 BRA `(.L_x_556) ;  /* 0xfffffffc00001947 */ /* 0x001fea000383ffff */
.L_x_553:
[----:B------:R-:W-:Y:S05]  /*230c0*/  BSYNC B1 ;  /* 0x0000000000017941 */ /* 0x000fea0003800000 */
.L_x_552:
[----:B------:R-:W2:Y:S01]  /*230d0*/  LDL.LU R15, [R1+0x200] ;  /* 0x00020000010f7983 */ /* 0x000ea20000300800 */
[----:B------:R-:W-:Y:S01]  /*230e0*/  LOP3.LUT P0, RZ, R9, 0xff, RZ, 0xc0, !PT ;  /* 0x000000ff09ff7812 */ /* 0x000fe2000780c0ff */
[C---:B------:R-:W-:Y:S01]  /*230f0*/  IMAD.IADD R4, R6.reuse, 0x1, R7 ;  /* 0x0000000106047824 */ /* 0x040fe200078e0207 */
[----:B------:R-:W-:Y:S01]  /*23100*/  ULDC.64 UR4, c[0x0][0x650] ;  /* 0x0001940000047ab9 */ /* 0x000fe20000000a00 */
[----:B------:R-:W3:Y:S01]  /*23110*/  LDL.LU R14, [R1+0x204] ;  /* 0x00020400010e7983 */ /* 0x000ee20000300800 */
[----:B------:R-:W-:Y:S01]  /*23120*/  ISETP.GE.U32.AND P1, PT, R6, 0x5, PT ;  /* 0x000000050600780c */ /* 0x000fe20003f26070 */
[----:B------:R-:W-:Y:S01]  /*23130*/  BSSY B1, `(.L_x_557) ;  /* 0x0000072000017945 */ /* 0x000fe20003800000 */
[----:B------:R-:W-:Y:S02]  /*23140*/  MOV R10, 0xffffffff ;  /* 0xffffffff000a7802 */ /* 0x000fe40000000f00 */
[----:B------:R-:W-:-:S05]  /*23150*/  PRMT R9, RZ, 0x7610, R9 ;  /* 0x00007610ff097816 */ /* 0x000fca0000000009 */
[----:B------:R-:W0:Y:S01]  /*23160*/  @P0 S2R R3, SR_CgaCtaId ;  /* 0x0000000000030919 */ /* 0x000e220000008800 */
[----:B------:R-:W-:-:S04]  /*23170*/  @P0 MOV R2, 0x400 ;  /* 0x0000040000020802 */ /* 0x000fc80000000f00 */
[----:B0-----:R-:W-:-:S04]  /*23180*/  @P0 LEA R2, R3, R2, 0x18 ;  /* 0x0000000203020211 */ /* 0x001fc800078ec0ff */
[----:B------:R0:W-:Y:S01]  /*23190*/  @P0 SYNCS.ARRIVE.TRANS64.A1T0 RZ, [R2+URZ+0x68], RZ ;  /* 0x000068ff02ff09a7 */ /* 0x0001e2000810003f */
[----:B------:R-:W-:-:S04]  /*231a0*/  ISETP.GT.U32.AND P0, PT, R4, 0x4, PT ;  /* 0x000000040400780c */ /* 0x000fc80003f04070 */
[----:B------:R-:W-:Y:S01]  /*231b0*/  ISETP.LT.U32.AND P0, PT, R6, 0x5, P0 ;  /* 0x000000050600780c */ /* 0x000fe20000701070 */
[----:B0-----:R-:W-:-:S04]  /*231c0*/  IMAD.WIDE.U32 R2, R4, -0x33333333, RZ ;  /* 0xcccccccd04027825 */ /* 0x001fc800078e00ff */
[----:B------:R-:W-:Y:S01]  /*231d0*/  IMAD.MOV.U32 R2, RZ, RZ, -0x1 ;  /* 0xffffffffff027424 */ /* 0x000fe200078e00ff */
[----:B------:R-:W-:Y:S02]  /*231e0*/  SHF.R.U32.HI R5, RZ, 0x2, R3 ;  /* 0x00000002ff057819 */ /* 0x000fe40000011603 */
[----:B------:R-:W-:-:S03]  /*231f0*/  SEL R3, RZ, 0x1, !P0 ;  /* 0x00000001ff037807 */ /* 0x000fc60004000000 */
[--C-:B------:R-:W-:Y:S01]  /*23200*/  IMAD R7, R5, -0x5, R4.reuse ;  /* 0xfffffffb05077824 */ /* 0x100fe200078e0204 */
[----:B------:R-:W-:Y:S02]  /*23210*/  LOP3.LUT R0, R0, R3, RZ, 0x3c, !PT ;  /* 0x0000000300007212 */ /* 0x000fe400078e3cff */
[----:B------:R-:W-:Y:S02]  /*23220*/  MOV R3, 0xffffffff ;  /* 0xffffffff00037802 */ /* 0x000fe40000000f00 */
[----:B------:R-:W-:Y:S02]  /*23230*/  @P1 LOP3.LUT R0, R0, 0x1, R5, 0x78, !PT ;  /* 0x0000000100001812 */ /* 0x000fe400078e7805 */
[----:B------:R-:W-:Y:S02]  /*23240*/  PRMT R4, RZ, 0x7610, R4 ;  /* 0x00007610ff047816 */ /* 0x000fe40000000004 */
[----:B---3--:R-:W-:-:S04]  /*23250*/  IADD3 R14, P0, R14, UR30, RZ ;  /* 0x0000001e0e0e7c10 */ /* 0x008fc8000ff1e0ff */
[----:B--2---:R-:W-:Y:S01]  /*23260*/  IADD3.X R15, R15, UR23, RZ, P0, !PT ;  /* 0x000000170f0f7c10 */ /* 0x004fe200087fe4ff */
[----:B------:R0:W-:Y:S01]  /*23270*/  STL [R1+0x204], R14 ;  /* 0x0002040e01007387 */ /* 0x0001e20000100800 */
[----:B------:R-:W-:-:S03]  /*23280*/  ISETP.GE.U32.AND P0, PT, R14, UR4, PT ;  /* 0x000000040e007c0c */ /* 0x000fc6000bf06070 */
[----:B------:R0:W-:Y:S01]  /*23290*/  STL [R1+0x200], R15 ;  /* 0x0002000f01007387 */ /* 0x0001e20000100800 */
[----:B------:R-:W-:-:S13]  /*232a0*/  ISETP.GE.U32.AND.EX P0, PT, R15, UR5, PT, P0 ;  /* 0x000000050f007c0c */ /* 0x000fda000bf06100 */
[----:B0-----:R-:W-:Y:S05]  /*232b0*/  @P0 BRA `(.L_x_558) ;  /* 0x0000000400640947 */ /* 0x001fea0003800000 */
[----:B------:R-:W0:Y:S01]  /*232c0*/  S2R R8, SR_CTAID.X ;  /* 0x0000000000087919 */ /* 0x000e220000002500 */
[----:B------:R-:W-:Y:S01]  /*232d0*/  ULDC UR4, c[0x0][0x150] ;  /* 0x0000540000047ab9 */ /* 0x000fe20000000800 */
[----:B------:R-:W1:Y:S01]  /*232e0*/  LDC R3, c[0x0][0x144] ;  /* 0x00005100ff037b82 */ /* 0x000e620000000800 */
[----:B------:R-:W-:Y:S01]  /*232f0*/  UISETP.NE.AND UP0, UPT, UR39, URZ, UPT ;  /* 0x0000003f2700728c */ /* 0x000fe2000bf05270 */
[----:B------:R-:W2:Y:S01]  /*23300*/  S2R R5, SR_CTAID.Y ;  /* 0x0000000000057919 */ /* 0x000ea20000002600 */
[----:B------:R-:W-:-:S04]  /*23310*/  ULDC UR7, c[0x0][0x630] ;  /* 0x00018c0000077ab9 */ /* 0x000fc80000000800 */
[----:B------:R-:W-:Y:S01]  /*23320*/  PLOP3.LUT P0, PT, PT, PT, UP0, 0x80, 0x0 ;  /* 0x000000000000781c */ /* 0x000fe20003f0f008 */
[----:B------:R-:W3:Y:S01]  /*23330*/  LDC R12, c[0x0][0x148] ;  /* 0x00005200ff0c7b82 */ /* 0x000ee20000000800 */
[----:B0-----:R-:W-:Y:S02]  /*23340*/  I2FP.F32.U32 R2, R8 ;  /* 0x0000000800027245 */ /* 0x001fe40000201000 */
[----:B--2---:R-:W-:-:S03]  /*23350*/  I2FP.F32.U32 R4, R5 ;  /* 0x0000000500047245 */ /* 0x004fc60000201000 */
[----:B------:R-:W-:Y:S01]  /*23360*/  FMUL R2, R2, UR4 ;  /* 0x0000000402027c20 */ /* 0x000fe20008400000 */
[----:B------:R-:W-:Y:S02]  /*23370*/  ULDC UR4, c[0x0][0x154] ;  /* 0x0000550000047ab9 */ /* 0x000fe40000000800 */
[----:B------:R-:W-:Y:S01]  /*23380*/  FMUL R10, R4, UR4 ;  /* 0x00000004040a7c20 */ /* 0x000fe20008400000 */
[----:B------:R-:W-:Y:S02]  /*23390*/  ULDC.64 UR4, c[0x0][0x628] ;  /* 0x00018a0000047ab9 */ /* 0x000fe40000000a00 */
[----:B------:R-:W0:Y:S08]  /*233a0*/  F2I.U32.TRUNC.NTZ R2, R2 ;  /* 0x0000000200027305 */ /* 0x000e30000020f000 */
[----:B------:R-:W2:Y:S01]  /*233b0*/  F2I.U32.TRUNC.NTZ R10, R10 ;  /* 0x0000000a000a7305 */ /* 0x000ea2000020f000 */
[----:B0-----:R-:W-:-:S02]  /*233c0*/  IMAD.MOV R4, RZ, RZ, -R2 ;  /* 0x000000ffff047224 */ /* 0x001fc400078e0a02 */
[----:B------:R-:W-:Y:S02]  /*233d0*/  IMAD.MOV.U32 R2, RZ, RZ, R14 ;  /* 0x000000ffff027224 */ /* 0x000fe400078e000e */
[----:B-1----:R-:W-:Y:S01]  /*233e0*/  IMAD R8, R3, R4, R8 ;  /* 0x0000000403087224 */ /* 0x002fe200078e0208 */
[----:B--2---:R-:W-:-:S05]  /*233f0*/  IADD3 R3, -R10, RZ, RZ ;  /* 0x000000ff0a037210 */ /* 0x004fca0007ffe1ff */
[----:B---3--:R-:W-:Y:S01]  /*23400*/  @P0 IMAD R8, R12, R3, R5 ;  /* 0x000000030c080224 */ /* 0x008fe200078e0205 */
[----:B------:R-:W-:Y:S02]  /*23410*/  ISETP.NE.U32.AND P0, PT, RZ, UR4, PT ;  /* 0x00000004ff007c0c */ /* 0x000fe4000bf05070 */
[----:B------:R-:W-:Y:S02]  /*23420*/  MOV R3, R15 ;  /* 0x0000000f00037202 */ /* 0x000fe40000000f00 */
[----:B------:R-:W-:-:S13]  /*23430*/  ISETP.NE.AND.EX P0, PT, RZ, UR5, PT, P0 ;  /* 0x00000005ff007c0c */ /* 0x000fda000bf05300 */
[----:B------:R-:W-:Y:S05]  /*23440*/  @!P0 BRA `(.L_x_559) ;  /* 0x0000000000288947 */ /* 0x000fea0003800000 */
[----:B------:R-:W-:Y:S02]  /*23450*/  ULDC UR6, c[0x0][0x634] ;  /* 0x00018d0000067ab9 */ /* 0x000fe40000000800 */
[----:B------:R-:W-:-:S05]  /*23460*/  IADD3 R3, P0, R14, UR6, RZ ;  /* 0x000000060e037c10 */ /* 0x000fca000ff1e0ff */
[----:B------:R-:W-:-:S04]  /*23470*/  IMAD.X R11, RZ, RZ, R15, P0 ;  /* 0x000000ffff0b7224 */ /* 0x000fc800000e060f */
[----:B------:R-:W-:-:S04]  /*23480*/  IMAD.WIDE.U32 R4, R11, UR4, RZ ;  /* 0x000000040b047c25 */ /* 0x000fc8000f8e00ff */
[----:B------:R-:W-:-:S04]  /*23490*/  IMAD.WIDE.U32 R4, P0, R3, UR5, R4 ;  /* 0x0000000503047c25 */ /* 0x000fc8000f800004 */
[----:B------:R-:W-:-:S04]  /*234a0*/  IMAD.WIDE.U32 R2, R3, UR4, RZ ;  /* 0x0000000403027c25 */ /* 0x000fc8000f8e00ff */
[----:B------:R-:W-:Y:S01]  /*234b0*/  IMAD.MOV.U32 R2, RZ, RZ, R5 ;  /* 0x000000ffff027224 */ /* 0x000fe200078e0005 */
[----:B------:R-:W-:Y:S02]  /*234c0*/  IADD3 RZ, P1, R3, R4, RZ ;  /* 0x0000000403ff7210 */ /* 0x000fe40007f3e0ff */
[----:B------:R-:W-:-:S03]  /*234d0*/  IADD3.X R3, RZ, RZ, RZ, P0, !PT ;  /* 0x000000ffff037210 */ /* 0x000fc600007fe4ff */
[----:B------:R-:W-:-:S08]  /*234e0*/  IMAD.WIDE.U32.X R2, R11, UR5, R2, P1 ;  /* 0x000000050b027c25 */ /* 0x000fd000088e0402 */
.L_x_559:
[--C-:B------:R-:W-:Y:S01]  /*234f0*/  SHF.R.U64 R10, R2, UR7, R3.reuse ;  /* 0x00000007020a7c19 */ /* 0x100fe20008001203 */
[----:B------:R-:W-:Y:S01]  /*23500*/  ULDC.64 UR4, c[0x0][0x620] ;  /* 0x0001880000047ab9 */ /* 0x000fe20000000a00 */
[----:B------:R-:W-:Y:S01]  /*23510*/  SHF.R.U32.HI R2, RZ, UR7, R3 ;  /* 0x00000007ff027c19 */ /* 0x000fe20008011603 */
[----:B------:R-:W-:Y:S01]  /*23520*/  ULDC.64 UR6, c[0x0][0x640] ;  /* 0x0001900000067ab9 */ /* 0x000fe20000000a00 */
[----:B------:R-:W-:Y:S02]  /*23530*/  IADD3 R11, P0, RZ, -R10, RZ ;  /* 0x8000000aff0b7210 */ /* 0x000fe40007f1e0ff */
[----:B------:R-:W-:Y:S02]  /*23540*/  MOV R3, R15 ;  /* 0x0000000f00037202 */ /* 0x000fe40000000f00 */
[----:B------:R-:W-:Y:S02]  /*23550*/  IADD3.X R2, RZ, ~R2, RZ, P0, !PT ;  /* 0x80000002ff027210 */ /* 0x000fe400007fe4ff */
[----:B------:R-:W-:-:S03]  /*23560*/  ISETP.NE.U32.AND P0, PT, RZ, UR6, PT ;  /* 0x00000006ff007c0c */ /* 0x000fc6000bf05070 */
[----:B------:R-:W-:Y:S01]  /*23570*/  IMAD R2, R2, UR4, RZ ;  /* 0x0000000402027c24 */ /* 0x000fe2000f8e02ff */
[----:B------:R-:W-:-:S03]  /*23580*/  ISETP.NE.AND.EX P0, PT, RZ, UR7, PT, P0 ;  /* 0x00000007ff007c0c */ /* 0x000fc6000bf05300 */
[----:B------:R-:W-:Y:S02]  /*23590*/  IMAD R5, R11, UR5, R2 ;  /* 0x000000050b057c24 */ /* 0x000fe4000f8e0202 */
[----:B------:R-:W-:-:S04]  /*235a0*/  IMAD.MOV.U32 R2, RZ, RZ, R14 ;  /* 0x000000ffff027224 */ /* 0x000fc800078e000e */
[----:B------:R-:W-:Y:S01]  /*235b0*/  IMAD.WIDE.U32 R2, R11, UR4, R2 ;  /* 0x000000040b027c25 */ /* 0x000fe2000f8e0002 */
[----:B------:R-:W-:-:S03]  /*235c0*/  ULDC UR4, c[0x0][0x618] ;  /* 0x0001860000047ab9 */ /* 0x000fc60000000800 */
[----:B------:R-:W-:-:S05]  /*235d0*/  IMAD.IADD R3, R3, 0x1, R5 ;  /* 0x0000000103037824 */ /* 0x000fca00078e0205 */
[--C-:B------:R-:W-:Y:S02]  /*235e0*/  SHF.R.U64 R11, R2, UR4, R3.reuse ;  /* 0x00000004020b7c19 */ /* 0x100fe40008001203 */
[----:B------:R-:W-:Y:S01]  /*235f0*/  SHF.R.U32.HI R2, RZ, UR4, R3 ;  /* 0x00000004ff027c19 */ /* 0x000fe20008011603 */
[----:B------:R-:W-:-:S03]  /*23600*/  ULDC UR4, c[0x0][0x608] ;  /* 0x0001820000047ab9 */ /* 0x000fc60000000800 */
[--C-:B------:R-:W-:Y:S02]  /*23610*/  SHF.R.U32.HI R3, RZ, UR4, R2.reuse ;  /* 0x00000004ff037c19 */ /* 0x100fe40008011602 */
[----:B------:R-:W-:Y:S01]  /*23620*/  SHF.R.U64 R12, R11, UR4, R2 ;  /* 0x000000040b0c7c19 */ /* 0x000fe20008001202 */
[----:B------:R-:W-:Y:S02]  /*23630*/  ULDC UR4, c[0x0][0x658] ;  /* 0x0001960000047ab9 */ /* 0x000fe40000000800 */
[--C-:B------:R-:W-:Y:S02]  /*23640*/  SHF.R.U32.HI R14, RZ, UR4, R3.reuse ;  /* 0x00000004ff0e7c19 */ /* 0x100fe40008011603 */
[----:B------:R-:W-:-:S03]  /*23650*/  SHF.R.U64 R13, R12, UR4, R3 ;  /* 0x000000040c0d7c19 */ /* 0x000fc60008001203 */
[----:B------:R-:W-:Y:S01]  /*23660*/  IMAD.MOV.U32 R3, RZ, RZ, R14 ;  /* 0x000000ffff037224 */ /* 0x000fe200078e000e */
[----:B------:R-:W-:Y:S01]  /*23670*/  MOV R2, R13 ;  /* 0x0000000d00027202 */ /* 0x000fe20000000f00 */
[----:B------:R-:W-:Y:S06]  /*23680*/  @!P0 BRA `(.L_x_560) ;  /* 0x0000000000288947 */ /* 0x000fec0003800000 */
[----:B------:R-:W-:Y:S02]  /*23690*/  ULDC UR4, c[0x0][0x64c] ;  /* 0x0001930000047ab9 */ /* 0x000fe40000000800 */
[----:B------:R-:W-:-:S04]  /*236a0*/  IADD3 R3, P0, R13, UR4, RZ ;  /* 0x000000040d037c10 */ /* 0x000fc8000ff1e0ff */
[----:B------:R-:W-:-:S05]  /*236b0*/  IADD3.X R14, RZ, R14, RZ, P0, !PT ;  /* 0x0000000eff0e7210 */ /* 0x000fca00007fe4ff */
[----:B------:R-:W-:-:S04]  /*236c0*/  IMAD.WIDE.U32 R4, R14, UR6, RZ ;  /* 0x000000060e047c25 */ /* 0x000fc8000f8e00ff */
[----:B------:R-:W-:-:S04]  /*236d0*/  IMAD.WIDE.U32 R4, P0, R3, UR7, R4 ;  /* 0x0000000703047c25 */ /* 0x000fc8000f800004 */
[----:B------:R-:W-:Y:S01]  /*236e0*/  IMAD.WIDE.U32 R2, R3, UR6, RZ ;  /* 0x0000000603027c25 */ /* 0x000fe2000f8e00ff */
[----:B------:R-:W-:-:S04]  /*236f0*/  MOV R2, R5 ;  /* 0x0000000500027202 */ /* 0x000fc80000000f00 */
[----:B------:R-:W-:Y:S01]  /*23700*/  IADD3 RZ, P1, R3, R4, RZ ;  /* 0x0000000403ff7210 */ /* 0x000fe20007f3e0ff */
[----:B------:R-:W-:-:S04]  /*23710*/  IMAD.X R3, RZ, RZ, RZ, P0 ;  /* 0x000000ffff037224 */ /* 0x000fc800000e06ff */
[----:B------:R-:W-:-:S08]  /*23720*/  IMAD.WIDE.U32.X R2, R14, UR7, R2, P1 ;  /* 0x000000070e027c25 */ /* 0x000fd000088e0402 */
.L_x_560:
[----:B------:R-:W-:Y:S01]  /*23730*/  ULDC UR4, c[0x0][0x648] ;  /* 0x0001920000047ab9 */ /* 0x000fe20000000800 */
[----:B------:R-:W-:Y:S01]  /*23740*/  LOP3.LUT R12, R12, UR15, RZ, 0xc0, !PT ;  /* 0x0000000f0c0c7c12 */ /* 0x000fe2000f8ec0ff */
[----:B------:R-:W-:Y:S01]  /*23750*/  UISETP.NE.AND UP0, UPT, UR39, URZ, UPT ;  /* 0x0000003f2700728c */ /* 0x000fe2000bf05270 */
[----:B------:R-:W-:Y:S01]  /*23760*/  SHF.R.U64 R3, R2, UR4, R3 ;  /* 0x0000000402037c19 */ /* 0x000fe20008001203 */
[----:B------:R-:W-:Y:S01]  /*23770*/  ULDC UR4, c[0x0][0x638] ;  /* 0x00018e0000047ab9 */ /* 0x000fe20000000800 */
[----:B------:R-:W-:-:S03]  /*23780*/  MOV R4, 0x1 ;  /* 0x0000000100047802 */ /* 0x000fc60000000f00 */
[----:B------:R-:W-:Y:S01]  /*23790*/  IMAD.MOV R2, RZ, RZ, -R3 ;  /* 0x000000ffff027224 */ /* 0x000fe200078e0a03 */
[----:B------:R-:W-:Y:S01]  /*237a0*/  PLOP3.LUT P0, PT, PT, PT, UP0, 0x40, 0x0 ;  /* 0x000000000000781c */ /* 0x000fe20003f0e808 */
[----:B------:R-:W-:Y:S01]  /*237b0*/  IMAD R5, R3, UR14, R12 ;  /* 0x0000000e03057c24 */ /* 0x000fe2000f8e020c */
[----:B------:R-:W-:Y:S01]  /*237c0*/  PLOP3.LUT P1, PT, PT, PT, UP0, 0x40, 0x0 ;  /* 0x000000000000781c */ /* 0x000fe20003f2e808 */
[----:B------:R-:W-:Y:S01]  /*237d0*/  IMAD R13, R2, UR4, R13 ;  /* 0x00000004020d7c24 */ /* 0x000fe2000f8e020d */
[----:B------:R-:W-:Y:S01]  /*237e0*/  ULDC UR4, c[0x0][0x610] ;  /* 0x0001840000047ab9 */ /* 0x000fe20000000800 */
[----:B------:R-:W-:Y:S01]  /*237f0*/  LOP3.LUT R2, R11, UR13, RZ, 0xc0, !PT ;  /* 0x0000000d0b027c12 */ /* 0x000fe2000f8ec0ff */
[----:B------:R-:W-:Y:S01]  /*23800*/  IMAD R8, R5, UR4, R8 ;  /* 0x0000000405087c24 */ /* 0x000fe2000f8e0208 */
[----:B------:R-:W-:-:S03]  /*23810*/  ULDC UR4, c[0x0][0x600] ;  /* 0x0001800000047ab9 */ /* 0x000fc60000000800 */
[----:B------:R-:W-:-:S05]  /*23820*/  IMAD R13, R13, UR4, R2 ;  /* 0x000000040d0d7c24 */ /* 0x000fca000f8e0202 */
[----:B------:R-:W-:Y:S02]  /*23830*/  SEL R2, R13, R8, P0 ;  /* 0x000000080d027207 */ /* 0x000fe40000000000 */
[----:B------:R-:W-:-:S07]  /*23840*/  SEL R3, R8, R13, P1 ;  /* 0x0000000d08037207 */ /* 0x000fce0000800000 */
.L_x_558:
[----:B------:R-:W-:Y:S05]  /*23850*/  BSYNC B1 ;  /* 0x0000000000017941 */ /* 0x000fea0003800000 */
.L_x_557:
[----:B------:R-:W-:-:S13]  /*23860*/  LOP3.LUT P0, RZ, R4, 0xff, RZ, 0xc0, !PT ;  /* 0x000000ff04ff7812 */ /* 0x000fda000780c0ff */
[----:B------:R-:W-:Y:S05]  /*23870*/  @P0 BRA `(.L_x_561) ;  /* 0xfffffff000d80947 */ /* 0x000fea000383ffff */
[----:B------:R-:W-:Y:S05]  /*23880*/  BSYNC B0 ;  /* 0x0000000000007941 */ /* 0x000fea0003800000 */
.L_x_550:
[----:B------:R-:W-:-:S03]  /*23890*/  UMOV UR4, 0xffffffff ;  /* 0xffffffff00047882 */ /* 0x000fc60000000000 */
[----:B------:R-:W-:Y:S05]  /*238a0*/  BRA.DIV UR4, `(.L_x_562) ;  /* 0x00000006043c7947 */ /* 0x000fea000b800000 */
[----:B------:R-:W-:-:S13]  /*238b0*/  ELECT P6, URZ, PT ;  /* 0x00000000003f782f */ /* 0x000fda00038c0000 */
.L_x_577:
[----:B------:R-:W-:Y:S04]  /*238c0*/  BSSY B0, `(.L_x_563) ;  /* 0x0000035000007945 */ /* 0x000fe80003800000 */
[----:B------:R-:W-:Y:S05]  /*238d0*/  @!P6 BRA `(.L_x_564) ;  /* 0x0000000000cce947 */ /* 0x000fea0003800000 */
[----:B------:R-:W-:-:S04]  /*238e0*/  ULOP3.LUT UR4, UR38, 0x2, URZ, 0xfc, !UPT ;  /* 0x0000000226047892 */ /* 0x000fc8000f8efc3f */
[----:B------:R-:W-:-:S06]  /*238f0*/  UISETP.NE.AND UP0, UPT, UR4, 0x3, UPT ;  /* 0x000000030400788c */ /* 0x000fcc000bf05270 */
[----:B------:R-:W-:-:S13]  /*23900*/  PLOP3.LUT P0, PT, PT, PT, UP0, 0x80, 0x0 ;  /* 0x000000000000781c */ /* 0x000fda0003f0f008 */
[----:B------:R-:W-:Y:S05]  /*23910*/  @!P0 BRA `(.L_x_565) ;  /* 0x0000000000048947 */ /* 0x000fea0003800000 */
[----:B------:R-:W-:Y:S01]  /*23920*/  BPT.TRAP 0x1 ;  /* 0x000000040000795c */ /* 0x000fe20000300000 */
.L_x_565:
[----:B------:R-:W0:Y:S01]  /*23930*/  S2R R3, SR_CgaCtaId ;  /* 0x0000000000037919 */ /* 0x000e220000008800 */
[----:B------:R-:W-:-:S04]  /*23940*/  MOV R2, 0x400 ;  /* 0x0000040000027802 */ /* 0x000fc80000000f00 */
[----:B0-----:R-:W-:Y:S02]  /*23950*/  LEA R2, R3, R2, 0x18 ;  /* 0x0000000203027211 */ /* 0x001fe400078ec0ff */
[----:B------:R-:W-:-:S03]  /*23960*/  SHF.L.U32 R3, R0, 0x1f, RZ ;  /* 0x0000001f00037819 */ /* 0x000fc600000006ff */
[----:B------:R-:W-:-:S05]  /*23970*/  VIADD R2, R2, 0x28 ;  /* 0x0000002802027836 */ /* 0x000fca0000000000 */
[----:B------:R-:W-:-:S04]  /*23980*/  LEA R4, R7, R2, 0x3 ;  /* 0x0000000207047211 */ /* 0x000fc800078e18ff */
[----:B------:R-:W0:Y:S02]  /*23990*/  SYNCS.PHASECHK.TRANS64.TRYWAIT P0, [R4+URZ], R3 ;  /* 0x00000003040075a7 */ /* 0x000e24000800017f */
[----:B0-----:R-:W-:Y:S05]  /*239a0*/  @!P0 BRA `(.L_x_566) ;  /* 0x00000004001c8947 */ /* 0x001fea0003800000 */
.L_x_578:
[----:B------:R-:W-:-:S05]  /*239b0*/  VIADD R7, R7, 0x1 ;  /* 0x0000000107077836 */ /* 0x000fca0000000000 */
[----:B------:R-:W-:-:S04]  /*239c0*/  ISETP.NE.AND P0, PT, R7, 0x5, PT ;  /* 0x000000050700780c */ /* 0x000fc80003f05270 */
[----:B0-----:R-:W-:Y:S02]  /*239d0*/  SEL R3, RZ, 0x1, P0 ;  /* 0x00000001ff037807 */ /* 0x001fe40000000000 */
[----:B------:R-:W-:Y:S02]  /*239e0*/  SEL R7, R7, RZ, P0 ;  /* 0x000000ff07077207 */ /* 0x000fe40000000000 */
[----:B------:R-:W-:Y:S02]  /*239f0*/  LOP3.LUT R4, R0, R3, RZ, 0x3c, !PT ;  /* 0x0000000300047212 */ /* 0x000fe400078e3cff */
[----:B------:R-:W-:Y:S02]  /*23a00*/  LEA R3, R7, R2, 0x3 ;  /* 0x0000000207037211 */ /* 0x000fe400078e18ff */
[----:B------:R-:W-:-:S04]  /*23a10*/  SHF.L.U32 R0, R4, 0x1f, RZ ;  /* 0x0000001f04007819 */ /* 0x000fc800000006ff */
[----:B------:R-:W0:Y:S02]  /*23a20*/  SYNCS.PHASECHK.TRANS64.TRYWAIT P0, [R3+URZ], R0 ;  /* 0x00000000030075a7 */ /* 0x000e24000800017f */
[----:B0-----:R-:W-:Y:S05]  /*23a30*/  @!P0 BRA `(.L_x_567) ;  /* 0x00000004000c8947 */ /* 0x001fea0003800000 */
.L_x_579:
[----:B0-----:R-:W-:-:S05]  /*23a40*/  VIADD R0, R7, 0x1 ;  /* 0x0000000107007836 */ /* 0x001fca0000000000 */
[----:B------:R-:W-:-:S04]  /*23a50*/  ISETP.NE.AND P0, PT, R0, 0x5, PT ;  /* 0x000000050000780c */ /* 0x000fc80003f05270 */
[----:B------:R-:W-:Y:S02]  /*23a60*/  SEL R3, RZ, 0x1, P0 ;  /* 0x00000001ff037807 */ /* 0x000fe40000000000 */
[----:B------:R-:W-:Y:S02]  /*23a70*/  SEL R5, R0, RZ, P0 ;  /* 0x000000ff00057207 */ /* 0x000fe40000000000 */
[----:B------:R-:W-:Y:S02]  /*23a80*/  LOP3.LUT R4, R4, R3, RZ, 0x3c, !PT ;  /* 0x0000000304047212 */ /* 0x000fe400078e3cff */
[----:B------:R-:W-:Y:S02]  /*23a90*/  LEA R3, R5, R2, 0x3 ;  /* 0x0000000205037211 */ /* 0x000fe400078e18ff */
[----:B------:R-:W-:-:S04]  /*23aa0*/  SHF.L.U32 R0, R4, 0x1f, RZ ;  /* 0x0000001f04007819 */ /* 0x000fc800000006ff */
[----:B------:R-:W0:Y:S02]  /*23ab0*/  SYNCS.PHASECHK.TRANS64.TRYWAIT P0, [R3+URZ], R0 ;  /* 0x00000000030075a7 */ /* 0x000e24000800017f */
[----:B0-----:R-:W-:Y:S05]  /*23ac0*/  @!P0 BRA `(.L_x_568) ;  /* 0x0000000000fc8947 */ /* 0x001fea0003800000 */
.L_x_580:
        /* <DEDUP_REMOVED lines=9> */
.L_x_581:
[----:B0-----:R-:W-:-:S05]  /*23b60*/  VIADD R0, R5, 0x1 ;  /* 0x0000000105007836 */ /* 0x001fca0000000000 */
[----:B------:R-:W-:-:S04]  /*23b70*/  ISETP.NE.AND P0, PT, R0, 0x5, PT ;  /* 0x000000050000780c */ /* 0x000fc80003f05270 */
[----:B------:R-:W-:Y:S02]  /*23b80*/  SEL R4, RZ, 0x1, P0 ;  /* 0x00000001ff047807 */ /* 0x000fe40000000000 */
[----:B------:R-:W-:Y:S02]  /*23b90*/  SEL R3, R0, RZ, P0 ;  /* 0x000000ff00037207 */ /* 0x000fe40000000000 */
[----:B------:R-:W-:Y:S02]  /*23ba0*/  LOP3.LUT R0, R7, R4, RZ, 0x3c, !PT ;  /* 0x0000000407007212 */ /* 0x000fe400078e3cff */
[----:B------:R-:W-:Y:S02]  /*23bb0*/  LEA R3, R3, R2, 0x3 ;  /* 0x0000000203037211 */ /* 0x000fe400078e18ff */
[----:B------:R-:W-:-:S07]  /*23bc0*/  SHF.L.U32 R0, R0, 0x1f, RZ ;  /* 0x0000001f00007819 */ /* 0x000fce00000006ff */
.L_x_570:
[----:B0-----:R0:W1:Y:S02]  /*23bd0*/  SYNCS.PHASECHK.TRANS64.TRYWAIT P0, [R3+URZ], R0 ;  /* 0x00000000030075a7 */ /* 0x001064000800017f */
[----:B-1----:R-:W-:Y:S05]  /*23be0*/  @!P0 NANOSLEEP.SYNCS 0x989680 ;  /* 0x009896800000895d */ /* 0x002fea0003900000 */
[----:B------:R-:W1:Y:S02]  /*23bf0*/  @!P0 SYNCS.PHASECHK.TRANS64 P0, [R3+URZ], R0 ;  /* 0x00000000030085a7 */ /* 0x000e64000800007f */
[----:B-1----:R-:W-:Y:S05]  /*23c00*/  @!P0 BRA `(.L_x_570) ;  /* 0xfffffffc00f08947 */ /* 0x002fea000383ffff */
.L_x_564:
[----:B------:R-:W-:Y:S05]  /*23c10*/  BSYNC B0 ;  /* 0x0000000000007941 */ /* 0x000fea0003800000 */
.L_x_563:
[----:B------:R-:W-:Y:S05]  /*23c20*/  EXIT ;  /* 0x000000000000794d */ /* 0x000fea0003800000 */
.L_x_21:
[----:B-1----:R1:W2:Y:S02]  /*23c30*/  SYNCS.PHASECHK.TRANS64.TRYWAIT P1, [R4+URZ], R3 ;  /* 0x00000003040075a7 */ /* 0x0022a4000802017f */
[----:B--2---:R-:W-:Y:S05]  /*23c40*/  @!P1 NANOSLEEP.SYNCS 0x989680 ;  /* 0x009896800000995d */ /* 0x004fea0003900000 */
[----:B------:R-:W2:Y:S02]  /*23c50*/  @!P1 SYNCS.PHASECHK.TRANS64 P1, [R4+URZ], R3 ;  /* 0x00000003040095a7 */ /* 0x000ea4000802007f */
[----:B--2---:R-:W-:Y:S05]  /*23c60*/  @!P1 BRA `(.L_x_21) ;  /* 0xfffffffc00f09947 */ /* 0x004fea000383ffff */
[----:B------:R-:W-:Y:S05]  /*23c70*/  BRA `(.L_x_20) ;  /* 0xfffffdd800a87947 */ /* 0x000fea000383ffff */
.L_x_26:
[----:B-1----:R1:W2:Y:S02]  /*23c80*/  SYNCS.PHASECHK.TRANS64.TRYWAIT P1, [R3+URZ], R4 ;  /* 0x00000004030075a7 */ /* 0x0022a4000802017f */
[----:B--2---:R-:W-:Y:S05]  /*23c90*/  @!P1 NANOSLEEP.SYNCS 0x989680 ;  /* 0x009896800000995d */ /* 0x004fea0003900000 */
[----:B------:R-:W2:Y:S02]  /*23ca0*/  @!P1 SYNCS.PHASECHK.TRANS64 P1, [R3+URZ], R4 ;  /* 0x00000004030095a7 */ /* 0x000ea4000802007f */
[----:B--2---:R-:W-:Y:S05]  /*23cb0*/  @!P1 BRA `(.L_x_26) ;  /* 0xfffffffc00f09947 */ /* 0x004fea000383ffff */
[----:B------:R-:W-:Y:S05]  /*23cc0*/  BRA `(.L_x_25) ;  /* 0xfffffe5000347947 */ /* 0x000fea000383ffff */
.L_x_551:
[----:B------:R-:W-:Y:S01]  /*23cd0*/  BSSY B1, `(.L_x_571) ;  /* 0x0000006000017945 */ /* 0x000fe20003800000 */
[----:B------:R-:W-:-:S07]  /*23ce0*/  IMAD.MOV.U32 R15, RZ, RZ, -0x1 ;  /* 0xffffffffff0f7424 */ /* 0x000fce00078e00ff */
[----:B------:R-:W-:Y:S05]  /*23cf0*/  WARPSYNC.COLLECTIVE R15, `(.L_x_572) ;  /* 0x000000000f0c7348 */ /* 0x000fea0003c00000 */
[----:B------:R-:W-:Y:S02]  /*23d00*/  ELECT P6, UR62, PT ;  /* 0x00000000003e782f */ /* 0x000fe400038c0000 */
[----:B------:R-:W-:Y:S01]  /*23d10*/  MOV R14, UR62 ;  /* 0x0000003e000e7c02 */ /* 0x000fe20008000f00 */
[----:B------:R-:W-:Y:S10]  /*23d20*/  ENDCOLLECTIVE ;  /* 0x000000000000791b */ /* 0x000ff40003800000 */
.L_x_572:
[----:B------:R-:W-:Y:S05]  /*23d30*/  BSYNC B1 ;  /* 0x0000000000017941 */ /* 0x000fea0003800000 */
.L_x_571:
[----:B------:R-:W-:Y:S05]  /*23d40*/  BRA `(.L_x_573) ;  /* 0xffffffec00b07947 */ /* 0x000fea000383ffff */
.L_x_554:
[----:B0-----:R0:W1:Y:S02]  /*23d50*/  SYNCS.PHASECHK.TRANS64.TRYWAIT P0, [R12+URZ+0x28], R11 ;  /* 0x0000280b0c0075a7 */ /* 0x001064000800017f */
[----:B-1----:R-:W-:Y:S05]  /*23d60*/  @!P0 NANOSLEEP.SYNCS 0x989680 ;  /* 0x009896800000895d */ /* 0x002fea0003900000 */
[----:B------:R-:W1:Y:S02]  /*23d70*/  @!P0 SYNCS.PHASECHK.TRANS64 P0, [R12+URZ+0x28], R11 ;  /* 0x0000280b0c0085a7 */ /* 0x000e64000800007f */
[----:B-1----:R-:W-:Y:S05]  /*23d80*/  @!P0 BRA `(.L_x_554) ;  /* 0xfffffffc00f08947 */ /* 0x002fea000383ffff */
[----:B------:R-:W-:Y:S05]  /*23d90*/  BRA `(.L_x_574) ;  /* 0xffffffec00ec7947 */ /* 0x000fea000383ffff */
.L_x_562:
[----:B------:R-:W-:Y:S01]  /*23da0*/  BSSY B0, `(.L_x_575) ;  /* 0x0000006000007945 */ /* 0x000fe20003800000 */
[----:B------:R-:W-:-:S07]  /*23db0*/  MOV R15, 0xffffffff ;  /* 0xffffffff000f7802 */ /* 0x000fce0000000f00 */
[----:B------:R-:W-:Y:S05]  /*23dc0*/  WARPSYNC.COLLECTIVE R15, `(.L_x_576) ;  /* 0x000000000f0c7348 */ /* 0x000fea0003c00000 */
[----:B------:R-:W-:Y:S02]  /*23dd0*/  ELECT P6, UR62, PT ;  /* 0x00000000003e782f */ /* 0x000fe400038c0000 */
[----:B------:R-:W-:Y:S01]  /*23de0*/  MOV R14, UR62 ;  /* 0x0000003e000e7c02 */ /* 0x000fe20008000f00 */
[----:B------:R-:W-:Y:S10]  /*23df0*/  ENDCOLLECTIVE ;  /* 0x000000000000791b */ /* 0x000ff40003800000 */
.L_x_576:
[----:B------:R-:W-:Y:S05]  /*23e00*/  BSYNC B0 ;  /* 0x0000000000007941 */ /* 0x000fea0003800000 */
.L_x_575:
[----:B------:R-:W-:Y:S05]  /*23e10*/  BRA `(.L_x_577) ;  /* 0xfffffff800a87947 */ /* 0x000fea000383ffff */
.L_x_566:
[----:B0-----:R0:W1:Y:S02]  /*23e20*/  SYNCS.PHASECHK.TRANS64.TRYWAIT P0, [R4+URZ], R3 ;  /* 0x00000003040075a7 */ /* 0x001064000800017f */
[----:B-1----:R-:W-:Y:S05]  /*23e30*/  @!P0 NANOSLEEP.SYNCS 0x989680 ;  /* 0x009896800000895d */ /* 0x002fea0003900000 */
[----:B------:R-:W1:Y:S02]  /*23e40*/  @!P0 SYNCS.PHASECHK.TRANS64 P0, [R4+URZ], R3 ;  /* 0x00000003040085a7 */ /* 0x000e64000800007f */
[----:B-1----:R-:W-:Y:S05]  /*23e50*/  @!P0 BRA `(.L_x_566) ;  /* 0xfffffffc00f08947 */ /* 0x002fea000383ffff */
[----:B------:R-:W-:Y:S05]  /*23e60*/  BRA `(.L_x_578) ;  /* 0xfffffff800d07947 */ /* 0x000fea000383ffff */
.L_x_567:
[----:B0-----:R0:W1:Y:S02]  /*23e70*/  SYNCS.PHASECHK.TRANS64.TRYWAIT P0, [R3+URZ], R0 ;  /* 0x00000000030075a7 */ /* 0x001064000800017f */
[----:B-1----:R-:W-:Y:S05]  /*23e80*/  @!P0 NANOSLEEP.SYNCS 0x989680 ;  /* 0x009896800000895d */ /* 0x002fea0003900000 */
[----:B------:R-:W1:Y:S02]  /*23e90*/  @!P0 SYNCS.PHASECHK.TRANS64 P0, [R3+URZ], R0 ;  /* 0x00000000030085a7 */ /* 0x000e64000800007f */
[----:B-1----:R-:W-:Y:S05]  /*23ea0*/  @!P0 BRA `(.L_x_567) ;  /* 0xfffffffc00f08947 */ /* 0x002fea000383ffff */
[----:B------:R-:W-:Y:S05]  /*23eb0*/  BRA `(.L_x_579) ;  /* 0xfffffff800e07947 */ /* 0x000fea000383ffff */
.L_x_568:
[----:B0-----:R0:W1:Y:S02]  /*23ec0*/  SYNCS.PHASECHK.TRANS64.TRYWAIT P0, [R3+URZ], R0 ;  /* 0x00000000030075a7 */ /* 0x001064000800017f */
[----:B-1----:R-:W-:Y:S05]  /*23ed0*/  @!P0 NANOSLEEP.SYNCS 0x989680 ;  /* 0x009896800000895d */ /* 0x002fea0003900000 */
[----:B------:R-:W1:Y:S02]  /*23ee0*/  @!P0 SYNCS.PHASECHK.TRANS64 P0, [R3+URZ], R0 ;  /* 0x00000000030085a7 */ /* 0x000e64000800007f */
[----:B-1----:R-:W-:Y:S05]  /*23ef0*/  @!P0 BRA `(.L_x_568) ;  /* 0xfffffffc00f08947 */ /* 0x002fea000383ffff */
[----:B------:R-:W-:Y:S05]  /*23f00*/  BRA `(.L_x_580) ;  /* 0xfffffff800f07947 */ /* 0x000fea000383ffff */
.L_x_569:
[----:B0-----:R0:W1:Y:S02]  /*23f10*/  SYNCS.PHASECHK.TRANS64.TRYWAIT P0, [R3+URZ], R0 ;  /* 0x00000000030075a7 */ /* 0x001064000800017f */
[----:B-1----:R-:W-:Y:S05]  /*23f20*/  @!P0 NANOSLEEP.SYNCS 0x989680 ;  /* 0x009896800000895d */ /* 0x002fea0003900000 */
[----:B------:R-:W1:Y:S02]  /*23f30*/  @!P0 SYNCS.PHASECHK.TRANS64 P0, [R3+URZ], R0 ;  /* 0x00000000030085a7 */ /* 0x000e64000800007f */
[----:B-1----:R-:W-:Y:S05]  /*23f40*/  @!P0 BRA `(.L_x_569) ;  /* 0xfffffffc00f08947 */ /* 0x002fea000383ffff */
[----:B------:R-:W-:Y:S05]  /*23f50*/  BRA `(.L_x_581) ;  /* 0xfffffffc00007947 */ /* 0x000fea000383ffff */
.L_x_582:
[----:B------:R-:W-:-:S00]  /*23f60*/  BRA `(.L_x_582) ;  /* 0xfffffffc00fc7947 */ /* 0x000fc0000383ffff */
[----:B------:R-:W-:-:S00]  /*23f70*/  NOP ;  /* 0x0000000000007918 */ /* 0x000fc00000000000 */
        /* <DEDUP_REMOVED lines=8> */
.L_x_583:


//--------------------- .nv.global.init           --------------------------
	.section	.nv.global.init,"aw",@progbits
.nv.global.init:
	.type		$str$22,@object
	.size		$str$22,($str$23 - $str$22)
$str$22:
        /*0000*/ 	.byte	0x6b, 0x5f, 0x74, 0x69, 0x6c, 0x65, 0x5f, 0x63, 0x6f, 0x75, 0x6e, 0x74, 0x20, 0x3e, 0x3d, 0x20
        /*0010*/ 	.byte	0x31, 0x00
	.type		$str$23,@object
	.size		$str$23,(__unnamed_1 - $str$23)
$str$23:
        /*0012*/ 	.byte	0x2f, 0x74, 0x6d, 0x70, 0x2f, 0x63, 0x75, 0x74, 0x6c, 0x61, 0x73, 0x73, 0x5f, 0x73, 0x77, 0x65
        /*0022*/ 	.byte	0x65, 0x70, 0x5f, 0x73, 0x72, 0x63, 0x2f, 0x69, 0x6e, 0x63, 0x6c, 0x75, 0x64, 0x65, 0x2f, 0x63
        /*0032*/ 	.byte	0x75, 0x74, 0x6c, 0x61, 0x73, 0x73, 0x2f, 0x67, 0x65, 0x6d, 0x6d, 0x2f, 0x63, 0x6f, 0x6c, 0x6c
        /*0042*/ 	.byte	0x65, 0x63, 0x74, 0x69, 0x76, 0x65, 0x2f, 0x73, 0x6d, 0x39, 0x30, 0x5f, 0x6d, 0x6d, 0x61, 0x5f
        /*0052*/ 	.byte	0x74, 0x6d, 0x61, 0x5f, 0x67, 0x6d, 0x6d, 0x61, 0x5f, 0x73, 0x73, 0x5f, 0x77, 0x61, 0x72, 0x70
        /*0062*/ 	.byte	0x73, 0x70, 0x65, 0x63, 0x69, 0x61, 0x6c, 0x69, 0x7a, 0x65, 0x64, 0x2e, 0x68, 0x70, 0x70, 0x00
	.type		__unnamed_1,@object
	.size		__unnamed_1,(.L_0 - __unnamed_1)
__unnamed_1:
        /* <DEDUP_REMOVED lines=182> */
        /*0bd2*/ 	.byte	0x79, 0x5d, 0x00
.L_0:


//--------------------- .nv.shared._ZN7cutlass13device_kernelINS_4gemm6kernel13GemmUniversalIN4cute5tupleIJiiiiEEENS1_10collective13CollectiveMmaINS1_34MainloopSm90TmaGmmaWarpSpecializedILi5ENS5_IJNS4_1CILi2EEESB_NSA_ILi1EEEEEENS1_35KernelTmaWarpSpecializedCooperativeEEENS5_IJNSA_ILi256EEESG_NSA_ILi128EEEEEENS_6half_tENS5_IJlSC_lEEESJ_SK_NS4_8TiledMMAINS4_8MMA_AtomIJNS4_4SM904GMMA26MMA_64x256x16_F32F16F16_SSILNSO_5MajorE0ELSQ_0ELNSO_7ScaleInE1ELSR_1EEEEEENS4_6LayoutINS5_IJSB_SC_SC_EEENS5_IJSC_NSA_ILi0EEESW_EEEEENS5_IJNS4_10UnderscoreESZ_SZ_EEEEENS4_23SM90_TMA_LOAD_MULTICASTENS4_14ComposedLayoutINS4_7SwizzleILi3ELi4ELi3EEENS4_18smem_ptr_flag_bitsILi16EEENSU_INS5_IJNSA_ILi8EEENSA_ILi64EEEEEENS5_IJS19_SC_EEEEEEEvNS4_8identityES12_S1D_vS1E_EENS_8epilogue10collective6detail29Sm90TmaWarpSpecializedAdapterINS1H_15DefaultEpilogueISJ_SK_SK_NS1G_6thread17LinearCombinationISJ_Li1EffLNS1L_9ScaleType4KindE0ELNS_15FloatRoundStyleE2ESJ_EENS1_15EpilogueDefaultEEEEEvvEEEEvNT_6ParamsE --------------------------
	.section	.nv.shared._ZN7cutlass13device_kernelINS_4gemm6kernel13GemmUniversalIN4cute5tupleIJiiiiEEENS1_10collective13CollectiveMmaINS1_34MainloopSm90TmaGmmaWarpSpecializedILi5ENS5_IJNS4_1CILi2EEESB_NSA_ILi1EEEEEENS1_35KernelTmaWarpSpecializedCooperativeEEENS5_IJNSA_ILi256EEESG_NSA_ILi128EEEEEENS_6half_tENS5_IJlSC_lEEESJ_SK_NS4_8TiledMMAINS4_8MMA_AtomIJNS4_4SM904GMMA26MMA_64x256x16_F32F16F16_SSILNSO_5MajorE0ELSQ_0ELNSO_7ScaleInE1ELSR_1EEEEEENS4_6LayoutINS5_IJSB_SC_SC_EEENS5_IJSC_NSA_ILi0EEESW_EEEEENS5_IJNS4_10UnderscoreESZ_SZ_EEEEENS4_23SM90_TMA_LOAD_MULTICASTENS4_14ComposedLayoutINS4_7SwizzleILi3ELi4ELi3EEENS4_18smem_ptr_flag_bitsILi16EEENSU_INS5_IJNSA_ILi8EEENSA_ILi64EEEEEENS5_IJS19_SC_EEEEEEEvNS4_8identityES12_S1D_vS1E_EENS_8epilogue10collective6detail29Sm90TmaWarpSpecializedAdapterINS1H_15DefaultEpilogueISJ_SK_SK_NS1G_6thread17LinearCombinationISJ_Li1EffLNS1L_9ScaleType4KindE0ELNS_15FloatRoundStyleE2ESJ_EENS1_15EpilogueDefaultEEEEEvvEEEEvNT_6ParamsE,"aw",@nobits
	.sectionflags	@""
	.align	16
	.zero		1024


//--------------------- .nv.shared.reserved.0     --------------------------
	.section	.nv.shared.reserved.0,"aw",@nobits
	.weak		__nv_reservedSMEM_offset_0_alias
	.size		__nv_reservedSMEM_offset_0_alias, 0, 0
	.other		__nv_reservedSMEM_offset_0_alias,@"STO_CUDA_RESERVED_SHARED STV_DEFAULT"
__nv_reservedSMEM_offset_0_alias:
	.zero		0


//--------------------- .nv.global                --------------------------
	.section	.nv.global,"aw",@nobits
.nv.global:
	.type		_ZN39_INTERNAL_f689c1a7_4_k_cu_a09cd57c_40184cute1_E,@object
	.size		_ZN39_INTERNAL_f689c1a7_4_k_cu_a09cd57c_40184cute1_E,(_ZN39_INTERNAL_f689c1a7_4_k_cu_a09cd57c_40184cuda3std3__45__cpo6cbeginE - _ZN39_INTERNAL_f689c1a7_4_k_cu_a09cd57c_40184cute1_E)
_ZN39_INTERNAL_f689c1a7_4_k_cu_a09cd57c_40184cute1_E:
	.zero		1
	.type		_ZN39_INTERNAL_f689c1a7_4_k_cu_a09cd57c_40184cuda3std3__45__cpo6cbeginE,@object
	.size		_ZN39_INTERNAL_f689c1a7_4_k_cu_a09cd57c_40184cuda3std3__45__cpo6cbeginE,(_ZN39_INTERNAL_f689c1a7_4_k_cu_a09cd57c_40184cuda3std3__48in_placeE - _ZN39_INTERNAL_f689c1a7_4_k_cu_a09cd57c_40184cuda3std3__45__cpo6cbeginE)
_ZN39_INTERNAL_f689c1a7_4_k_cu_a09cd57c_40184cuda3std3__45__cpo6cbeginE:
	.zero		1
	.type		_ZN39_INTERNAL_f689c1a7_4_k_cu_a09cd57c_40184cuda3std3__48in_placeE,@object
	.size		_ZN39_INTERNAL_f689c1a7_4_k_cu_a09cd57c_40184cuda3std3__48in_placeE,(_ZN39_INTERNAL_f689c1a7_4_k_cu_a09cd57c_40184cuda3std6ranges3__45__cpo9iter_moveE - _ZN39_INTERNAL_f689c1a7_4_k_cu_a09cd57c_40184cuda3std3__48in_placeE)
_ZN39_INTERNAL_f689c1a7_4_k_cu_a09cd57c_40184cuda3std3__48in_placeE:
	.zero		1
	.type		_ZN39_INTERNAL_f689c1a7_4_k_cu_a09cd57c_40184cuda3std6ranges3__45__cpo9iter_moveE,@object
	.size		_ZN39_INTERNAL_f689c1a7_4_k_cu_a09cd57c_40184cuda3std6ranges3__45__cpo9iter_moveE,(_ZN39_INTERNAL_f689c1a7_4_k_cu_a09cd57c_40184cuda3std3__45__cpo5beginE - _ZN39_INTERNAL_f689c1a7_4_k_cu_a09cd57c_40184cuda3std6ranges3__45__cpo9iter_moveE)
_ZN39_INTERNAL_f689c1a7_4_k_cu_a09cd57c_40184cuda3std6ranges3__45__cpo9iter_moveE:
	.zero		1
	.type		_ZN39_INTERNAL_f689c1a7_4_k_cu_a09cd57c_40184cuda3std3__45__cpo5beginE,@object
	.size		_ZN39_INTERNAL_f689c1a7_4_k_cu_a09cd57c_40184cuda3std3__45__cpo5beginE,(_ZN39_INTERNAL_f689c1a7_4_k_cu_a09cd57c_40184cuda3std3__441_GLOBAL__N__f689c1a7_4_k_cu_a09cd57c_40186ignoreE - _ZN39_INTERNAL_f689c1a7_4_k_cu_a09cd57c_40184cuda3std3__45__cpo5beginE)
_ZN39_INTERNAL_f689c1a7_4_k_cu_a09cd57c_40184cuda3std3__45__cpo5beginE:
	.zero		1
	.type		_ZN39_INTERNAL_f689c1a7_4_k_cu_a09cd57c_40184cuda3std3__441_GLOBAL__N__f689c1a7_4_k_cu_a09cd57c_40186ignoreE,@object
	.size		_ZN39_INTERNAL_f689c1a7_4_k_cu_a09cd57c_40184cuda3std3__441_GLOBAL__N__f689c1a7_4_k_cu_a09cd57c_40186ignoreE,(_ZN39_INTERNAL_f689c1a7_4_k_cu_a09cd57c_40184cute7productE - _ZN39_INTERNAL_f689c1a7_4_k_cu_a09cd57c_40184cuda3std3__441_GLOBAL__N__f689c1a7_4_k_cu_a09cd57c_40186ignoreE)
_ZN39_INTERNAL_f689c1a7_4_k_cu_a09cd57c_40184cuda3std3__441_GLOBAL__N__f689c1a7_4_k_cu_a09cd57c_40186ignoreE:
	.zero		1
	.type		_ZN39_INTERNAL_f689c1a7_4_k_cu_a09cd57c_40184cute7productE,@object
	.size		_ZN39_INTERNAL_f689c1a7_4_k_cu_a09cd57c_40184cute7productE,(_ZN39_INTERNAL_f689c1a7_4_k_cu_a09cd57c_40184cuda3std3__45__cpo3endE - _ZN39_INTERNAL_f689c1a7_4_k_cu_a09cd57c_40184cute7productE)
_ZN39_INTERNAL_f689c1a7_4_k_cu_a09cd57c_40184cute7productE:
	.zero		1
	.type		_ZN39_INTERNAL_f689c1a7_4_k_cu_a09cd57c_40184cuda3std3__45__cpo3endE,@object
	.size		_ZN39_INTERNAL_f689c1a7_4_k_cu_a09cd57c_40184cuda3std3__45__cpo3endE,(_ZN39_INTERNAL_f689c1a7_4_k_cu_a09cd57c_40184cuda3std3__419piecewise_constructE - _ZN39_INTERNAL_f689c1a7_4_k_cu_a09cd57c_40184cuda3std3__45__cpo3endE)
_ZN39_INTERNAL_f689c1a7_4_k_cu_a09cd57c_40184cuda3std3__45__cpo3endE:
	.zero		1
	.type		_ZN39_INTERNAL_f689c1a7_4_k_cu_a09cd57c_40184cuda3std3__419piecewise_constructE,@object
	.size		_ZN39_INTERNAL_f689c1a7_4_k_cu_a09cd57c_40184cuda3std3__419piecewise_constructE,(_ZN39_INTERNAL_f689c1a7_4_k_cu_a09cd57c_40184cuda3std3__45__cpo4cendE - _ZN39_INTERNAL_f689c1a7_4_k_cu_a09cd57c_40184cuda3std3__419piecewise_constructE)
_ZN39_INTERNAL_f689c1a7_4_k_cu_a09cd57c_40184cuda3std3__419piecewise_constructE:
	.zero		1
	.type		_ZN39_INTERNAL_f689c1a7_4_k_cu_a09cd57c_40184cuda3std3__45__cpo4cendE,@object
	.size		_ZN39_INTERNAL_f689c1a7_4_k_cu_a09cd57c_40184cuda3std3__45__cpo4cendE,(_ZN39_INTERNAL_f689c1a7_4_k_cu_a09cd57c_40184cuda3std6ranges3__45__cpo4swapE - _ZN39_INTERNAL_f689c1a7_4_k_cu_a09cd57c_40184cuda3std3__45__cpo4cendE)
_ZN39_INTERNAL_f689c1a7_4_k_cu_a09cd57c_40184cuda3std3__45__cpo4cendE:
	.zero		1
	.type		_ZN39_INTERNAL_f689c1a7_4_k_cu_a09cd57c_40184cuda3std6ranges3__45__cpo4swapE,@object
	.size		_ZN39_INTERNAL_f689c1a7_4_k_cu_a09cd57c_40184cuda3std6ranges3__45__cpo4swapE,(.L_8 - _ZN39_INTERNAL_f689c1a7_4_k_cu_a09cd57c_40184cuda3std6ranges3__45__cpo4swapE)
_ZN39_INTERNAL_f689c1a7_4_k_cu_a09cd57c_40184cuda3std6ranges3__45__cpo4swapE:
	.zero		1
.L_8:


//--------------------- .nv.constant0._ZN7cutlass13device_kernelINS_4gemm6kernel13GemmUniversalIN4cute5tupleIJiiiiEEENS1_10collective13CollectiveMmaINS1_34MainloopSm90TmaGmmaWarpSpecializedILi5ENS5_IJNS4_1CILi2EEESB_NSA_ILi1EEEEEENS1_35KernelTmaWarpSpecializedCooperativeEEENS5_IJNSA_ILi256EEESG_NSA_ILi128EEEEEENS_6half_tENS5_IJlSC_lEEESJ_SK_NS4_8TiledMMAINS4_8MMA_AtomIJNS4_4SM904GMMA26MMA_64x256x16_F32F16F16_SSILNSO_5MajorE0ELSQ_0ELNSO_7ScaleInE1ELSR_1EEEEEENS4_6LayoutINS5_IJSB_SC_SC_EEENS5_IJSC_NSA_ILi0EEESW_EEEEENS5_IJNS4_10UnderscoreESZ_SZ_EEEEENS4_23SM90_TMA_LOAD_MULTICASTENS4_14ComposedLayoutINS4_7SwizzleILi3ELi4ELi3EEENS4_18smem_ptr_flag_bitsILi16EEENSU_INS5_IJNSA_ILi8EEENSA_ILi64EEEEEENS5_IJS19_SC_EEEEEEEvNS4_8identityES12_S1D_vS1E_EENS_8epilogue10collective6detail29Sm90TmaWarpSpecializedAdapterINS1H_15DefaultEpilogueISJ_SK_SK_NS1G_6thread17LinearCombinationISJ_Li1EffLNS1L_9ScaleType4KindE0ELNS_15FloatRoundStyleE2ESJ_EENS1_15EpilogueDefaultEEEEEvvEEEEvNT_6ParamsE --------------------------
	.section	.nv.constant0._ZN7cutlass13device_kernelINS_4gemm6kernel13GemmUniversalIN4cute5tupleIJiiiiEEENS1_10collective13CollectiveMmaINS1_34MainloopSm90TmaGmmaWarpSpecializedILi5ENS5_IJNS4_1CILi2EEESB_NSA_ILi1EEEEEENS1_35KernelTmaWarpSpecializedCooperativeEEENS5_IJNSA_ILi256EEESG_NSA_ILi128EEEEEENS_6half_tENS5_IJlSC_lEEESJ_SK_NS4_8TiledMMAINS4_8MMA_AtomIJNS4_4SM904GMMA26MMA_64x256x16_F32F16F16_SSILNSO_5MajorE0ELSQ_0ELNSO_7ScaleInE1ELSR_1EEEEEENS4_6LayoutINS5_IJSB_SC_SC_EEENS5_IJSC_NSA_ILi0EEESW_EEEEENS5_IJNS4_10UnderscoreESZ_SZ_EEEEENS4_23SM90_TMA_LOAD_MULTICASTENS4_14ComposedLayoutINS4_7SwizzleILi3ELi4ELi3EEENS4_18smem_ptr_flag_bitsILi16EEENSU_INS5_IJNSA_ILi8EEENSA_ILi64EEEEEENS5_IJS19_SC_EEEEEEEvNS4_8identityES12_S1D_vS1E_EENS_8epilogue10collective6detail29Sm90TmaWarpSpecializedAdapterINS1H_15DefaultEpilogueISJ_SK_SK_NS1G_6thread17LinearCombinationISJ_Li1EffLNS1L_9ScaleType4KindE0ELNS_15FloatRoundStyleE2ESJ_EENS1_15EpilogueDefaultEEEEEvvEEEEvNT_6ParamsE,"a",@progbits
	.sectionflags	@""
	.align	4
.nv.constant0._ZN7cutlass13device_kernelINS_4gemm6kernel13GemmUniversalIN4cute5tupleIJiiiiEEENS1_10collective13CollectiveMmaINS1_34MainloopSm90TmaGmmaWarpSpecializedILi5ENS5_IJNS4_1CILi2EEESB_NSA_ILi1EEEEEENS1_35KernelTmaWarpSpecializedCooperativeEEENS5_IJNSA_ILi256EEESG_NSA_ILi128EEEEEENS_6half_tENS5_IJlSC_lEEESJ_SK_NS4_8TiledMMAINS4_8MMA_AtomIJNS4_4SM904GMMA26MMA_64x256x16_F32F16F16_SSILNSO_5MajorE0ELSQ_0ELNSO_7ScaleInE1ELSR_1EEEEEENS4_6LayoutINS5_IJSB_SC_SC_EEENS5_IJSC_NSA_ILi0EEESW_EEEEENS5_IJNS4_10UnderscoreESZ_SZ_EEEEENS4_23SM90_TMA_LOAD_MULTICASTENS4_14ComposedLayoutINS4_7SwizzleILi3ELi4ELi3EEENS4_18smem_ptr_flag_bitsILi16EEENSU_INS5_IJNSA_ILi8EEENSA_ILi64EEEEEENS5_IJS19_SC_EEEEEEEvNS4_8identityES12_S1D_vS1E_EENS_8epilogue10collective6detail29Sm90TmaWarpSpecializedAdapterINS1H_15DefaultEpilogueISJ_SK_SK_NS1G_6thread17LinearCombinationISJ_Li1EffLNS1L_9ScaleType4KindE0ELNS_15FloatRoundStyleE2ESJ_EENS1_15EpilogueDefaultEEEEEvvEEEEvNT_6ParamsE:
	.zero		1664


//--------------------- SYMBOLS --------------------------

	.type		.nv.reservedSmem.offset0,@object
	.size		.nv.reservedSmem.offset0,0x4
	.type		__assertfail,@function
